	.target	sm_90a

	.elftype	@"ET_EXEC"


//--------------------- .note.nv.tkinfo           --------------------------
	.section	.note.nv.tkinfo,"",@"SHT_NOTE"
	.sectionflags	@"SHF_NOTE_NV_TKINFO"
	.tkinfo
        /*0018*/ 	.word	0x00000002
        /*0030*/ 	.string	""
        /*0030*/ 	.string	"ptxas"
        /*0030*/ 	.string	"Cuda compilation tools, release 13.0, V13.0.88"
        /*0030*/ 	.string	"Build cuda_13.0.r13.0/compiler.36424714_0"
        /*0030*/ 	.string	"-arch sm_90a -m 64 "



//--------------------- .note.nv.cuinfo           --------------------------
	.section	.note.nv.cuinfo,"",@"SHT_NOTE"
	.sectionflags	@"SHF_NOTE_NV_CUINFO"
        /*0018*/ 	.short	0x0002
        /*001a*/ 	.short	0x005a
        /*001c*/ 	.short	0x0082
	.zero		2


//--------------------- .nv.info                  --------------------------
	.section	.nv.info,"",@"SHT_CUDA_INFO"
	.align	4


	//----- nvinfo : EIATTR_REGCOUNT
	.align		4
        /*0000*/ 	.byte	0x04, 0x2f
        /*0002*/ 	.short	(.L_15 - .L_14)
	.align		4
.L_14:
        /*0004*/ 	.word	index@(_ZN7cutlass13device_kernelINS_4gemm6kernel13GemmUniversalIN4cute5tupleIJiiiiEEENS1_10collective13CollectiveMmaINS1_34MainloopSm90TmaGmmaWarpSpecializedILi6ENS5_IJNS4_1CILi2EEENSA_ILi1EEESC_EEENS1_35KernelTmaWarpSpecializedCooperativeEEENS5_IJNSA_ILi512EEENSA_ILi8EEENSA_ILi64EEEEEEaNS5_IJlSC_lEEEaSK_NS4_8TiledMMAINS4_8MMA_AtomIJNS4_4SM904GMMA25MMA_64x8x32_S32S8S8_SS_TNEEEENS4_6LayoutISD_NS5_IJSC_NSA_ILi0EEESS_EEEEENS5_IJNS4_10UnderscoreESV_SV_EEEEENS4_13SM90_TMA_LOADENS4_14ComposedLayoutINS4_7SwizzleILi2ELi4ELi3EEENS4_18smem_ptr_flag_bitsILi8EEENSR_INS5_IJSH_SI_EEENS5_IJSI_SC_EEEEEEEvNS4_8identityENS4_23SM90_TMA_LOAD_MULTICASTES17_vS18_EENS_8epilogue10collective6detail29Sm90TmaWarpSpecializedAdapterINS1C_15DefaultEpilogueIaSK_SK_NS1B_6thread17LinearCombinationIaLi1EiiLNS1G_9ScaleType4KindE0ELNS_15FloatRoundStyleE2EaEENS1_15EpilogueDefaultEEEEEvvEEEEvNT_6ParamsE)
        /*0008*/ 	.word	0x000000a8


	//----- nvinfo : EIATTR_FRAME_SIZE
	.align		4
.L_15:
        /*000c*/ 	.byte	0x04, 0x11
        /*000e*/ 	.short	(.L_17 - .L_16)
	.align		4
.L_16:
        /*0010*/ 	.word	index@(_ZN7cutlass13device_kernelINS_4gemm6kernel13GemmUniversalIN4cute5tupleIJiiiiEEENS1_10collective13CollectiveMmaINS1_34MainloopSm90TmaGmmaWarpSpecializedILi6ENS5_IJNS4_1CILi2EEENSA_ILi1EEESC_EEENS1_35KernelTmaWarpSpecializedCooperativeEEENS5_IJNSA_ILi512EEENSA_ILi8EEENSA_ILi64EEEEEEaNS5_IJlSC_lEEEaSK_NS4_8TiledMMAINS4_8MMA_AtomIJNS4_4SM904GMMA25MMA_64x8x32_S32S8S8_SS_TNEEEENS4_6LayoutISD_NS5_IJSC_NSA_ILi0EEESS_EEEEENS5_IJNS4_10UnderscoreESV_SV_EEEEENS4_13SM90_TMA_LOADENS4_14ComposedLayoutINS4_7SwizzleILi2ELi4ELi3EEENS4_18smem_ptr_flag_bitsILi8EEENSR_INS5_IJSH_SI_EEENS5_IJSI_SC_EEEEEEEvNS4_8identityENS4_23SM90_TMA_LOAD_MULTICASTES17_vS18_EENS_8epilogue10collective6detail29Sm90TmaWarpSpecializedAdapterINS1C_15DefaultEpilogueIaSK_SK_NS1B_6thread17LinearCombinationIaLi1EiiLNS1G_9ScaleType4KindE0ELNS_15FloatRoundStyleE2EaEENS1_15EpilogueDefaultEEEEEvvEEEEvNT_6ParamsE)
        /*0014*/ 	.word	0x00000000


	//----- nvinfo : EIATTR_MIN_STACK_SIZE
	.align		4
.L_17:
        /*0018*/ 	.byte	0x04, 0x12
        /*001a*/ 	.short	(.L_19 - .L_18)
	.align		4
.L_18:
        /*001c*/ 	.word	index@(_ZN7cutlass13device_kernelINS_4gemm6kernel13GemmUniversalIN4cute5tupleIJiiiiEEENS1_10collective13CollectiveMmaINS1_34MainloopSm90TmaGmmaWarpSpecializedILi6ENS5_IJNS4_1CILi2EEENSA_ILi1EEESC_EEENS1_35KernelTmaWarpSpecializedCooperativeEEENS5_IJNSA_ILi512EEENSA_ILi8EEENSA_ILi64EEEEEEaNS5_IJlSC_lEEEaSK_NS4_8TiledMMAINS4_8MMA_AtomIJNS4_4SM904GMMA25MMA_64x8x32_S32S8S8_SS_TNEEEENS4_6LayoutISD_NS5_IJSC_NSA_ILi0EEESS_EEEEENS5_IJNS4_10UnderscoreESV_SV_EEEEENS4_13SM90_TMA_LOADENS4_14ComposedLayoutINS4_7SwizzleILi2ELi4ELi3EEENS4_18smem_ptr_flag_bitsILi8EEENSR_INS5_IJSH_SI_EEENS5_IJSI_SC_EEEEEEEvNS4_8identityENS4_23SM90_TMA_LOAD_MULTICASTES17_vS18_EENS_8epilogue10collective6detail29Sm90TmaWarpSpecializedAdapterINS1C_15DefaultEpilogueIaSK_SK_NS1B_6thread17LinearCombinationIaLi1EiiLNS1G_9ScaleType4KindE0ELNS_15FloatRoundStyleE2EaEENS1_15EpilogueDefaultEEEEEvvEEEEvNT_6ParamsE)
        /*0020*/ 	.word	0x00000000
.L_19:


//--------------------- .nv.compat                --------------------------
	.section	.nv.compat,"",@"SHT_CUDA_COMPAT_INFO"
	.align	4
        /*0000*/ 	.byte	0x02, 0x09, 0x01, 0x00, 0x02, 0x02, 0x04, 0x00, 0x02, 0x05, 0x05, 0x00, 0x03, 0x07, 0x01, 0x01
        /*0010*/ 	.byte	0x02, 0x03, 0x01, 0x00, 0x02, 0x06, 0x01, 0x00, 0x04, 0x0b, 0x08, 0x00, 0x00, 0x00, 0x00, 0x00
        /*0020*/ 	.byte	0x00, 0x00, 0x00, 0x00


//--------------------- .nv.info._ZN7cutlass13device_kernelINS_4gemm6kernel13GemmUniversalIN4cute5tupleIJiiiiEEENS1_10collective13CollectiveMmaINS1_34MainloopSm90TmaGmmaWarpSpecializedILi6ENS5_IJNS4_1CILi2EEENSA_ILi1EEESC_EEENS1_35KernelTmaWarpSpecializedCooperativeEEENS5_IJNSA_ILi512EEENSA_ILi8EEENSA_ILi64EEEEEEaNS5_IJlSC_lEEEaSK_NS4_8TiledMMAINS4_8MMA_AtomIJNS4_4SM904GMMA25MMA_64x8x32_S32S8S8_SS_TNEEEENS4_6LayoutISD_NS5_IJSC_NSA_ILi0EEESS_EEEEENS5_IJNS4_10UnderscoreESV_SV_EEEEENS4_13SM90_TMA_LOADENS4_14ComposedLayoutINS4_7SwizzleILi2ELi4ELi3EEENS4_18smem_ptr_flag_bitsILi8EEENSR_INS5_IJSH_SI_EEENS5_IJSI_SC_EEEEEEEvNS4_8identityENS4_23SM90_TMA_LOAD_MULTICASTES17_vS18_EENS_8epilogue10collective6detail29Sm90TmaWarpSpecializedAdapterINS1C_15DefaultEpilogueIaSK_SK_NS1B_6thread17LinearCombinationIaLi1EiiLNS1G_9ScaleType4KindE0ELNS_15FloatRoundStyleE2EaEENS1_15EpilogueDefaultEEEEEvvEEEEvNT_6ParamsE --------------------------
	.section	.nv.info._ZN7cutlass13device_kernelINS_4gemm6kernel13GemmUniversalIN4cute5tupleIJiiiiEEENS1_10collective13CollectiveMmaINS1_34MainloopSm90TmaGmmaWarpSpecializedILi6ENS5_IJNS4_1CILi2EEENSA_ILi1EEESC_EEENS1_35KernelTmaWarpSpecializedCooperativeEEENS5_IJNSA_ILi512EEENSA_ILi8EEENSA_ILi64EEEEEEaNS5_IJlSC_lEEEaSK_NS4_8TiledMMAINS4_8MMA_AtomIJNS4_4SM904GMMA25MMA_64x8x32_S32S8S8_SS_TNEEEENS4_6LayoutISD_NS5_IJSC_NSA_ILi0EEESS_EEEEENS5_IJNS4_10UnderscoreESV_SV_EEEEENS4_13SM90_TMA_LOADENS4_14ComposedLayoutINS4_7SwizzleILi2ELi4ELi3EEENS4_18smem_ptr_flag_bitsILi8EEENSR_INS5_IJSH_SI_EEENS5_IJSI_SC_EEEEEEEvNS4_8identityENS4_23SM90_TMA_LOAD_MULTICASTES17_vS18_EENS_8epilogue10collective6detail29Sm90TmaWarpSpecializedAdapterINS1C_15DefaultEpilogueIaSK_SK_NS1B_6thread17LinearCombinationIaLi1EiiLNS1G_9ScaleType4KindE0ELNS_15FloatRoundStyleE2EaEENS1_15EpilogueDefaultEEEEEvvEEEEvNT_6ParamsE,"",@"SHT_CUDA_INFO"
	.sectionflags	@""
	.align	4


	//----- nvinfo : EIATTR_CUDA_API_VERSION
	.align		4
        /*0000*/ 	.byte	0x04, 0x37
        /*0002*/ 	.short	(.L_21 - .L_20)
.L_20:
        /*0004*/ 	.word	0x00000082


	//----- nvinfo : EIATTR_KPARAM_INFO
	.align		4
.L_21:
        /*0008*/ 	.byte	0x04, 0x17
        /*000a*/ 	.short	(.L_23 - .L_22)
.L_22:
        /*000c*/ 	.word	0x00000000
        /*0010*/ 	.short	0x0000
        /*0012*/ 	.short	0x0070
        /*0014*/ 	.byte	0x00, 0xf0, 0x01, 0x10


	//----- nvinfo : EIATTR_SPARSE_MMA_MASK
	.align		4
.L_23:
        /*0018*/ 	.byte	0x03, 0x50
        /*001a*/ 	.short	0x0000


	//----- nvinfo : EIATTR_MAXREG_COUNT
	.align		4
        /*001c*/ 	.byte	0x03, 0x1b
        /*001e*/ 	.short	0x00a8


	//----- nvinfo : EIATTR_NUM_BARRIERS
	.align		4
        /*0020*/ 	.byte	0x02, 0x4c
        /*0022*/ 	.byte	0x01
	.zero		1


	//----- nvinfo : EIATTR_EXTERNS
	.align		4
        /*0024*/ 	.byte	0x04, 0x0f
        /*0026*/ 	.short	(.L_25 - .L_24)


	//   ....[0]....
	.align		4
.L_24:
        /*0028*/ 	.word	index@(__assertfail)


	//----- nvinfo : EIATTR_MERCURY_ISA_VERSION
	.align		4
.L_25:
        /*002c*/ 	.byte	0x03, 0x5f
        /*002e*/ 	.short	0x0101


	//----- nvinfo : EIATTR_INT_WARP_WIDE_INSTR_OFFSETS
	.align		4
        /*0030*/ 	.byte	0x04, 0x31
        /*0032*/ 	.short	(.L_27 - .L_26)


	//   ....[0]....
.L_26:
        /*0034*/ 	.word	0x000004c0


	//   ....[1]....
        /*0038*/ 	.word	0x000004f0


	//   ....[2]....
        /*003c*/ 	.word	0x000006d0


	//----- nvinfo : EIATTR_COOP_GROUP_MASK_REGIDS
	.align		4
.L_27:
        /*0040*/ 	.byte	0x04, 0x29
        /*0042*/ 	.short	(.L_29 - .L_28)


	//   ....[0]....
.L_28:
        /*0044*/ 	.word	0xffffffff


	//   ....[1]....
        /*0048*/ 	.word	0xffffffff


	//   ....[2]....
        /*004c*/ 	.word	0xffffffff


	//   ....[3]....
        /*0050*/ 	.word	0xffffffff


	//   ....[4]....
        /*0054*/ 	.word	0xffffffff


	//   ....[5]....
        /*0058*/ 	.word	0xffffffff


	//----- nvinfo : EIATTR_COOP_GROUP_INSTR_OFFSETS
	.align		4
.L_29:
        /*005c*/ 	.byte	0x04, 0x28
        /*005e*/ 	.short	(.L_31 - .L_30)


	//   ....[0]....
.L_30:
        /*0060*/ 	.word	0x00000060


	//   ....[1]....
        /*0064*/ 	.word	0x00000070


	//   ....[2]....
        /*0068*/ 	.word	0x00000130


	//   ....[3]....
        /*006c*/ 	.word	0x00000310


	//   ....[4]....
        /*0070*/ 	.word	0x00000840


	//   ....[5]....
        /*0074*/ 	.word	0x000013e0


	//----- nvinfo : EIATTR_REG_RECONFIG
	.align		4
.L_31:
        /*0078*/ 	.byte	0x01, 0x54
	.zero		2


	//----- nvinfo : EIATTR_SYSCALL_OFFSETS
	.align		4
        /*007c*/ 	.byte	0x04, 0x46
        /*007e*/ 	.short	(.L_33 - .L_32)


	//   ....[0]....
.L_32:
        /*0080*/ 	.word	0x000015b0


	//----- nvinfo : EIATTR_MBARRIER_INSTR_OFFSETS
	.align		4
.L_33:
        /*0084*/ 	.byte	0x04, 0x39
        /*0086*/ 	.short	(.L_35 - .L_34)


	//   ....[0]....
.L_34:
        /*0088*/ 	.word	0x00000230
        /*008c*/ 	.word	0x000000ff
        /*0090*/ 	.word	0x00000000
        /*0094*/ 	.short	0x0100
        /*0096*/ 	.byte	0x08
	.zero		1


	//   ....[1]....
        /*0098*/ 	.word	0x00000240
        /*009c*/ 	.word	0x000000ff
        /*00a0*/ 	.word	0x00000030
        /*00a4*/ 	.short	0x0100
        /*00a6*/ 	.byte	0x08
	.zero		1


	//   ....[2]....
        /*00a8*/ 	.word	0x00000250
        /*00ac*/ 	.word	0x000000ff
        /*00b0*/ 	.word	0x00000008
        /*00b4*/ 	.short	0x0100
        /*00b6*/ 	.byte	0x08
	.zero		1


	//   ....[3]....
        /*00b8*/ 	.word	0x00000260
        /*00bc*/ 	.word	0x000000ff
        /*00c0*/ 	.word	0x00000038
        /*00c4*/ 	.short	0x0100
        /*00c6*/ 	.byte	0x08
	.zero		1


	//   ....[4]....
        /*00c8*/ 	.word	0x00000270
        /*00cc*/ 	.word	0x000000ff
        /*00d0*/ 	.word	0x00000010
        /*00d4*/ 	.short	0x0100
        /*00d6*/ 	.byte	0x08
	.zero		1


	//   ....[5]....
        /*00d8*/ 	.word	0x00000280
        /*00dc*/ 	.word	0x000000ff
        /*00e0*/ 	.word	0x00000040
        /*00e4*/ 	.short	0x0100
        /*00e6*/ 	.byte	0x08
	.zero		1


	//   ....[6]....
        /*00e8*/ 	.word	0x00000290
        /*00ec*/ 	.word	0x000000ff
        /*00f0*/ 	.word	0x00000018
        /*00f4*/ 	.short	0x0100
        /*00f6*/ 	.byte	0x08
	.zero		1


	//   ....[7]....
        /*00f8*/ 	.word	0x000002a0
        /*00fc*/ 	.word	0x000000ff
        /*0100*/ 	.word	0x00000048
        /*0104*/ 	.short	0x0100
        /*0106*/ 	.byte	0x08
	.zero		1


	//   ....[8]....
        /*0108*/ 	.word	0x000002b0
        /*010c*/ 	.word	0x000000ff
        /*0110*/ 	.word	0x00000020
        /*0114*/ 	.short	0x0100
        /*0116*/ 	.byte	0x08
	.zero		1


	//   ....[9]....
        /*0118*/ 	.word	0x000002c0
        /*011c*/ 	.word	0x000000ff
        /*0120*/ 	.word	0x00000050
        /*0124*/ 	.short	0x0100
        /*0126*/ 	.byte	0x08
	.zero		1


	//   ....[10]....
        /*0128*/ 	.word	0x000002d0
        /*012c*/ 	.word	0x000000ff
        /*0130*/ 	.word	0x00000028
        /*0134*/ 	.short	0x0100
        /*0136*/ 	.byte	0x08
	.zero		1


	//   ....[11]....
        /*0138*/ 	.word	0x000002e0
        /*013c*/ 	.word	0x000000ff
        /*0140*/ 	.word	0x00000058
        /*0144*/ 	.short	0x0100
        /*0146*/ 	.byte	0x08
	.zero		1


	//   ....[12]....
        /*0148*/ 	.word	0x00000740
        /*014c*/ 	.word	0x000000ff
        /*0150*/ 	.word	0x00000070
        /*0154*/ 	.short	0x0100
        /*0156*/ 	.byte	0x06
	.zero		1


	//   ....[13]....
        /*0158*/ 	.word	0x000007d0
        /*015c*/ 	.word	0x000000ff
        /*0160*/ 	.word	0x00000078
        /*0164*/ 	.short	0x0100
        /*0166*/ 	.byte	0x06
	.zero		1


	//   ....[14]....
        /*0168*/ 	.word	0x00001670
        /*016c*/ 	.word	0x00000003
        /*0170*/ 	.word	0x00000000
        /*0174*/ 	.short	0x010a
        /*0176*/ 	.byte	0x3f
	.zero		1


	//   ....[15]....
        /*0178*/ 	.word	0x000016b0
        /*017c*/ 	.word	0x00000003
        /*0180*/ 	.word	0x00000000
        /*0184*/ 	.short	0x010a
        /*0186*/ 	.byte	0x3f
	.zero		1


	//   ....[16]....
        /*0188*/ 	.word	0x00001bd0
        /*018c*/ 	.word	0x00000003
        /*0190*/ 	.word	0x00000000
        /*0194*/ 	.short	0x010a
        /*0196*/ 	.byte	0x3f
	.zero		1


	//   ....[17]....
        /*0198*/ 	.word	0x00001c10
        /*019c*/ 	.word	0x00000003
        /*01a0*/ 	.word	0x00000000
        /*01a4*/ 	.short	0x010a
        /*01a6*/ 	.byte	0x3f
	.zero		1


	//   ....[18]....
        /*01a8*/ 	.word	0x00001fd0
        /*01ac*/ 	.word	0x00000004
        /*01b0*/ 	.word	0x00000000
        /*01b4*/ 	.short	0x0101
        /*01b6*/ 	.byte	0x3f
	.zero		1


	//   ....[19]....
        /*01b8*/ 	.word	0x000021f0
        /*01bc*/ 	.word	0x00000000
        /*01c0*/ 	.word	0x00000000
        /*01c4*/ 	.short	0x0101
        /*01c6*/ 	.byte	0x3f
	.zero		1


	//   ....[20]....
        /*01c8*/ 	.word	0x000046f0
        /*01cc*/ 	.word	0x0000000f
        /*01d0*/ 	.word	0x00000030
        /*01d4*/ 	.short	0x010a
        /*01d6*/ 	.byte	0x3f
	.zero		1


	//   ....[21]....
        /*01d8*/ 	.word	0x00004a70
        /*01dc*/ 	.word	0x00000005
        /*01e0*/ 	.word	0x00000078
        /*01e4*/ 	.short	0x0101
        /*01e6*/ 	.byte	0x3f
	.zero		1


	//   ....[22]....
        /*01e8*/ 	.word	0x000051e0
        /*01ec*/ 	.word	0x00000005
        /*01f0*/ 	.word	0x00000000
        /*01f4*/ 	.short	0x010a
        /*01f6*/ 	.byte	0x3f
	.zero		1


	//   ....[23]....
        /*01f8*/ 	.word	0x00005260
        /*01fc*/ 	.word	0x00000009
        /*0200*/ 	.word	0x00000000
        /*0204*/ 	.short	0x010a
        /*0206*/ 	.byte	0x3f
	.zero		1


	//   ....[24]....
        /*0208*/ 	.word	0x000052f0
        /*020c*/ 	.word	0x00000008
        /*0210*/ 	.word	0x00000000
        /*0214*/ 	.short	0x010a
        /*0216*/ 	.byte	0x3f
	.zero		1


	//   ....[25]....
        /*0218*/ 	.word	0x00005380
        /*021c*/ 	.word	0x00000009
        /*0220*/ 	.word	0x00000000
        /*0224*/ 	.short	0x010a
        /*0226*/ 	.byte	0x3f
	.zero		1


	//   ....[26]....
        /*0228*/ 	.word	0x00005410
        /*022c*/ 	.word	0x00000006
        /*0230*/ 	.word	0x00000000
        /*0234*/ 	.short	0x010a
        /*0236*/ 	.byte	0x3f
	.zero		1


	//   ....[27]....
        /*0238*/ 	.word	0x000054a0
        /*023c*/ 	.word	0x00000003
        /*0240*/ 	.word	0x00000000
        /*0244*/ 	.short	0x010a
        /*0246*/ 	.byte	0x3f
	.zero		1


	//   ....[28]....
        /*0248*/ 	.word	0x00005500
        /*024c*/ 	.word	0x00000003
        /*0250*/ 	.word	0x00000000
        /*0254*/ 	.short	0x010a
        /*0256*/ 	.byte	0x3f
	.zero		1


	//   ....[29]....
        /*0258*/ 	.word	0x00005550
        /*025c*/ 	.word	0x00000003
        /*0260*/ 	.word	0x00000000
        /*0264*/ 	.short	0x010a
        /*0266*/ 	.byte	0x3f
	.zero		1


	//   ....[30]....
        /*0268*/ 	.word	0x00005620
        /*026c*/ 	.word	0x0000000f
        /*0270*/ 	.word	0x00000030
        /*0274*/ 	.short	0x010a
        /*0276*/ 	.byte	0x3f
	.zero		1


	//   ....[31]....
        /*0278*/ 	.word	0x000056f0
        /*027c*/ 	.word	0x00000005
        /*0280*/ 	.word	0x00000000
        /*0284*/ 	.short	0x010a
        /*0286*/ 	.byte	0x3f
	.zero		1


	//   ....[32]....
        /*0288*/ 	.word	0x00005740
        /*028c*/ 	.word	0x00000009
        /*0290*/ 	.word	0x00000000
        /*0294*/ 	.short	0x010a
        /*0296*/ 	.byte	0x3f
	.zero		1


	//   ....[33]....
        /*0298*/ 	.word	0x00005790
        /*029c*/ 	.word	0x00000008
        /*02a0*/ 	.word	0x00000000
        /*02a4*/ 	.short	0x010a
        /*02a6*/ 	.byte	0x3f
	.zero		1


	//   ....[34]....
        /*02a8*/ 	.word	0x000057e0
        /*02ac*/ 	.word	0x00000009
        /*02b0*/ 	.word	0x00000000
        /*02b4*/ 	.short	0x010a
        /*02b6*/ 	.byte	0x3f
	.zero		1


	//   ....[35]....
        /*02b8*/ 	.word	0x00005830
        /*02bc*/ 	.word	0x00000006
        /*02c0*/ 	.word	0x00000000
        /*02c4*/ 	.short	0x010a
        /*02c6*/ 	.byte	0x3f
	.zero		1


	//----- nvinfo : EIATTR_NUM_MBARRIERS
	.align		4
.L_35:
        /*02c8*/ 	.byte	0x03, 0x38
        /*02ca*/ 	.short	0x000e


	//----- nvinfo : EIATTR_EXIT_INSTR_OFFSETS
	.align		4
        /*02cc*/ 	.byte	0x04, 0x1c
        /*02ce*/ 	.short	(.L_37 - .L_36)


	//   ....[0]....
.L_36:
        /*02d0*/ 	.word	0x00000a10


	//   ....[1]....
        /*02d4*/ 	.word	0x00001210


	//   ....[2]....
        /*02d8*/ 	.word	0x00003e70


	//   ....[3]....
        /*02dc*/ 	.word	0x000043c0


	//   ....[4]....
        /*02e0*/ 	.word	0x000054f0


	//----- nvinfo : EIATTR_MAX_THREADS
	.align		4
.L_37:
        /*02e4*/ 	.byte	0x04, 0x05
        /*02e6*/ 	.short	(.L_39 - .L_38)
.L_38:
        /*02e8*/ 	.word	0x00000180
        /*02ec*/ 	.word	0x00000001
        /*02f0*/ 	.word	0x00000001


	//----- nvinfo : EIATTR_CRS_STACK_SIZE
	.align		4
.L_39:
        /*02f4*/ 	.byte	0x04, 0x1e
        /*02f6*/ 	.short	(.L_41 - .L_40)
.L_40:
        /*02f8*/ 	.word	0x00000000


	//----- nvinfo : EIATTR_CBANK_PARAM_SIZE
	.align		4
.L_41:
        /*02fc*/ 	.byte	0x03, 0x19
        /*02fe*/ 	.short	0x0470


	//----- nvinfo : EIATTR_PARAM_CBANK
	.align		4
        /*0300*/ 	.byte	0x04, 0x0a
        /*0302*/ 	.short	(.L_43 - .L_42)
	.align		4
.L_42:
        /*0304*/ 	.word	index@(.nv.constant0._ZN7cutlass13device_kernelINS_4gemm6kernel13GemmUniversalIN4cute5tupleIJiiiiEEENS1_10collective13CollectiveMmaINS1_34MainloopSm90TmaGmmaWarpSpecializedILi6ENS5_IJNS4_1CILi2EEENSA_ILi1EEESC_EEENS1_35KernelTmaWarpSpecializedCooperativeEEENS5_IJNSA_ILi512EEENSA_ILi8EEENSA_ILi64EEEEEEaNS5_IJlSC_lEEEaSK_NS4_8TiledMMAINS4_8MMA_AtomIJNS4_4SM904GMMA25MMA_64x8x32_S32S8S8_SS_TNEEEENS4_6LayoutISD_NS5_IJSC_NSA_ILi0EEESS_EEEEENS5_IJNS4_10UnderscoreESV_SV_EEEEENS4_13SM90_TMA_LOADENS4_14ComposedLayoutINS4_7SwizzleILi2ELi4ELi3EEENS4_18smem_ptr_flag_bitsILi8EEENSR_INS5_IJSH_SI_EEENS5_IJSI_SC_EEEEEEEvNS4_8identityENS4_23SM90_TMA_LOAD_MULTICASTES17_vS18_EENS_8epilogue10collective6detail29Sm90TmaWarpSpecializedAdapterINS1C_15DefaultEpilogueIaSK_SK_NS1B_6thread17LinearCombinationIaLi1EiiLNS1G_9ScaleType4KindE0ELNS_15FloatRoundStyleE2EaEENS1_15EpilogueDefaultEEEEEvvEEEEvNT_6ParamsE)
        /*0308*/ 	.short	0x0210
        /*030a*/ 	.short	0x0470


	//----- nvinfo : EIATTR_SW_WAR
	.align		4
.L_43:
        /*030c*/ 	.byte	0x04, 0x36
        /*030e*/ 	.short	(.L_45 - .L_44)
.L_44:
        /*0310*/ 	.word	0x00000008
.L_45:


//--------------------- .nv.callgraph             --------------------------
	.section	.nv.callgraph,"",@"SHT_CUDA_CALLGRAPH"
	.align	4
	.sectionentsize	8
	.align		4
        /*0000*/ 	.word	0x00000000
	.align		4
        /*0004*/ 	.word	0xffffffff
	.align		4
        /*0008*/ 	.word	index@(_ZN7cutlass13device_kernelINS_4gemm6kernel13GemmUniversalIN4cute5tupleIJiiiiEEENS1_10collective13CollectiveMmaINS1_34MainloopSm90TmaGmmaWarpSpecializedILi6ENS5_IJNS4_1CILi2EEENSA_ILi1EEESC_EEENS1_35KernelTmaWarpSpecializedCooperativeEEENS5_IJNSA_ILi512EEENSA_ILi8EEENSA_ILi64EEEEEEaNS5_IJlSC_lEEEaSK_NS4_8TiledMMAINS4_8MMA_AtomIJNS4_4SM904GMMA25MMA_64x8x32_S32S8S8_SS_TNEEEENS4_6LayoutISD_NS5_IJSC_NSA_ILi0EEESS_EEEEENS5_IJNS4_10UnderscoreESV_SV_EEEEENS4_13SM90_TMA_LOADENS4_14ComposedLayoutINS4_7SwizzleILi2ELi4ELi3EEENS4_18smem_ptr_flag_bitsILi8EEENSR_INS5_IJSH_SI_EEENS5_IJSI_SC_EEEEEEEvNS4_8identityENS4_23SM90_TMA_LOAD_MULTICASTES17_vS18_EENS_8epilogue10collective6detail29Sm90TmaWarpSpecializedAdapterINS1C_15DefaultEpilogueIaSK_SK_NS1B_6thread17LinearCombinationIaLi1EiiLNS1G_9ScaleType4KindE0ELNS_15FloatRoundStyleE2EaEENS1_15EpilogueDefaultEEEEEvvEEEEvNT_6ParamsE)
	.align		4
        /*000c*/ 	.word	index@(__assertfail)
	.align		4
        /*0010*/ 	.word	0x00000000
	.align		4
        /*0014*/ 	.word	0xfffffffe
	.align		4
        /*0018*/ 	.word	0x00000000
	.align		4
        /*001c*/ 	.word	0xfffffffd
	.align		4
        /*0020*/ 	.word	0x00000000
	.align		4
        /*0024*/ 	.word	0xfffffffc


//--------------------- .nv.constant4             --------------------------
	.section	.nv.constant4,"a",@progbits
	.align	8
	.align		8
.nv.constant4:
        /*0000*/ 	.dword	__assertfail
	.align		8
        /*0008*/ 	.dword	__unnamed_1
	.align		8
        /*0010*/ 	.dword	_ZN39_INTERNAL_9d684891_4_k_cu_d7023443_97854cuda3std3__45__cpo5beginE
	.align		8
        /*0018*/ 	.dword	_ZN39_INTERNAL_9d684891_4_k_cu_d7023443_97854cuda3std3__45__cpo3endE
	.align		8
        /*0020*/ 	.dword	_ZN39_INTERNAL_9d684891_4_k_cu_d7023443_97854cuda3std3__45__cpo6cbeginE
	.align		8
        /*0028*/ 	.dword	_ZN39_INTERNAL_9d684891_4_k_cu_d7023443_97854cuda3std3__45__cpo4cendE
	.align		8
        /*0030*/ 	.dword	_ZN39_INTERNAL_9d684891_4_k_cu_d7023443_97854cuda3std3__441_GLOBAL__N__9d684891_4_k_cu_d7023443_97856ignoreE
	.align		8
        /*0038*/ 	.dword	_ZN39_INTERNAL_9d684891_4_k_cu_d7023443_97854cuda3std3__419piecewise_constructE
	.align		8
        /*0040*/ 	.dword	_ZN39_INTERNAL_9d684891_4_k_cu_d7023443_97854cuda3std3__48in_placeE
	.align		8
        /*0048*/ 	.dword	_ZN39_INTERNAL_9d684891_4_k_cu_d7023443_97854cuda3std6ranges3__45__cpo4swapE
	.align		8
        /*0050*/ 	.dword	_ZN39_INTERNAL_9d684891_4_k_cu_d7023443_97854cuda3std6ranges3__45__cpo9iter_moveE
	.align		8
        /*0058*/ 	.dword	_ZN39_INTERNAL_9d684891_4_k_cu_d7023443_97854cute7productE
	.align		8
        /*0060*/ 	.dword	_ZN39_INTERNAL_9d684891_4_k_cu_d7023443_97854cute1_E
	.align		8
        /*0068*/ 	.dword	$str$22
	.align		8
        /*0070*/ 	.dword	$str$23


//--------------------- .text._ZN7cutlass13device_kernelINS_4gemm6kernel13GemmUniversalIN4cute5tupleIJiiiiEEENS1_10collective13CollectiveMmaINS1_34MainloopSm90TmaGmmaWarpSpecializedILi6ENS5_IJNS4_1CILi2EEENSA_ILi1EEESC_EEENS1_35KernelTmaWarpSpecializedCooperativeEEENS5_IJNSA_ILi512EEENSA_ILi8EEENSA_ILi64EEEEEEaNS5_IJlSC_lEEEaSK_NS4_8TiledMMAINS4_8MMA_AtomIJNS4_4SM904GMMA25MMA_64x8x32_S32S8S8_SS_TNEEEENS4_6LayoutISD_NS5_IJSC_NSA_ILi0EEESS_EEEEENS5_IJNS4_10UnderscoreESV_SV_EEEEENS4_13SM90_TMA_LOADENS4_14ComposedLayoutINS4_7SwizzleILi2ELi4ELi3EEENS4_18smem_ptr_flag_bitsILi8EEENSR_INS5_IJSH_SI_EEENS5_IJSI_SC_EEEEEEEvNS4_8identityENS4_23SM90_TMA_LOAD_MULTICASTES17_vS18_EENS_8epilogue10collective6detail29Sm90TmaWarpSpecializedAdapterINS1C_15DefaultEpilogueIaSK_SK_NS1B_6thread17LinearCombinationIaLi1EiiLNS1G_9ScaleType4KindE0ELNS_15FloatRoundStyleE2EaEENS1_15EpilogueDefaultEEEEEvvEEEEvNT_6ParamsE --------------------------
	.section	.text._ZN7cutlass13device_kernelINS_4gemm6kernel13GemmUniversalIN4cute5tupleIJiiiiEEENS1_10collective13CollectiveMmaINS1_34MainloopSm90TmaGmmaWarpSpecializedILi6ENS5_IJNS4_1CILi2EEENSA_ILi1EEESC_EEENS1_35KernelTmaWarpSpecializedCooperativeEEENS5_IJNSA_ILi512EEENSA_ILi8EEENSA_ILi64EEEEEEaNS5_IJlSC_lEEEaSK_NS4_8TiledMMAINS4_8MMA_AtomIJNS4_4SM904GMMA25MMA_64x8x32_S32S8S8_SS_TNEEEENS4_6LayoutISD_NS5_IJSC_NSA_ILi0EEESS_EEEEENS5_IJNS4_10UnderscoreESV_SV_EEEEENS4_13SM90_TMA_LOADENS4_14ComposedLayoutINS4_7SwizzleILi2ELi4ELi3EEENS4_18smem_ptr_flag_bitsILi8EEENSR_INS5_IJSH_SI_EEENS5_IJSI_SC_EEEEEEEvNS4_8identityENS4_23SM90_TMA_LOAD_MULTICASTES17_vS18_EENS_8epilogue10collective6detail29Sm90TmaWarpSpecializedAdapterINS1C_15DefaultEpilogueIaSK_SK_NS1B_6thread17LinearCombinationIaLi1EiiLNS1G_9ScaleType4KindE0ELNS_15FloatRoundStyleE2EaEENS1_15EpilogueDefaultEEEEEvvEEEEvNT_6ParamsE,"ax",@progbits
	.align	128
.text._ZN7cutlass13device_kernelINS_4gemm6kernel13GemmUniversalIN4cute5tupleIJiiiiEEENS1_10collective13CollectiveMmaINS1_34MainloopSm90TmaGmmaWarpSpecializedILi6ENS5_IJNS4_1CILi2EEENSA_ILi1EEESC_EEENS1_35KernelTmaWarpSpecializedCooperativeEEENS5_IJNSA_ILi512EEENSA_ILi8EEENSA_ILi64EEEEEEaNS5_IJlSC_lEEEaSK_NS4_8TiledMMAINS4_8MMA_AtomIJNS4_4SM904GMMA25MMA_64x8x32_S32S8S8_SS_TNEEEENS4_6LayoutISD_NS5_IJSC_NSA_ILi0EEESS_EEEEENS5_IJNS4_10UnderscoreESV_SV_EEEEENS4_13SM90_TMA_LOADENS4_14ComposedLayoutINS4_7SwizzleILi2ELi4ELi3EEENS4_18smem_ptr_flag_bitsILi8EEENSR_INS5_IJSH_SI_EEENS5_IJSI_SC_EEEEEEEvNS4_8identityENS4_23SM90_TMA_LOAD_MULTICASTES17_vS18_EENS_8epilogue10collective6detail29Sm90TmaWarpSpecializedAdapterINS1C_15DefaultEpilogueIaSK_SK_NS1B_6thread17LinearCombinationIaLi1EiiLNS1G_9ScaleType4KindE0ELNS_15FloatRoundStyleE2EaEENS1_15EpilogueDefaultEEEEEvvEEEEvNT_6ParamsE:
        .type           _ZN7cutlass13device_kernelINS_4gemm6kernel13GemmUniversalIN4cute5tupleIJiiiiEEENS1_10collective13CollectiveMmaINS1_34MainloopSm90TmaGmmaWarpSpecializedILi6ENS5_IJNS4_1CILi2EEENSA_ILi1EEESC_EEENS1_35KernelTmaWarpSpecializedCooperativeEEENS5_IJNSA_ILi512EEENSA_ILi8EEENSA_ILi64EEEEEEaNS5_IJlSC_lEEEaSK_NS4_8TiledMMAINS4_8MMA_AtomIJNS4_4SM904GMMA25MMA_64x8x32_S32S8S8_SS_TNEEEENS4_6LayoutISD_NS5_IJSC_NSA_ILi0EEESS_EEEEENS5_IJNS4_10UnderscoreESV_SV_EEEEENS4_13SM90_TMA_LOADENS4_14ComposedLayoutINS4_7SwizzleILi2ELi4ELi3EEENS4_18smem_ptr_flag_bitsILi8EEENSR_INS5_IJSH_SI_EEENS5_IJSI_SC_EEEEEEEvNS4_8identityENS4_23SM90_TMA_LOAD_MULTICASTES17_vS18_EENS_8epilogue10collective6detail29Sm90TmaWarpSpecializedAdapterINS1C_15DefaultEpilogueIaSK_SK_NS1B_6thread17LinearCombinationIaLi1EiiLNS1G_9ScaleType4KindE0ELNS_15FloatRoundStyleE2EaEENS1_15EpilogueDefaultEEEEEvvEEEEvNT_6ParamsE,@function
        .size           _ZN7cutlass13device_kernelINS_4gemm6kernel13GemmUniversalIN4cute5tupleIJiiiiEEENS1_10collective13CollectiveMmaINS1_34MainloopSm90TmaGmmaWarpSpecializedILi6ENS5_IJNS4_1CILi2EEENSA_ILi1EEESC_EEENS1_35KernelTmaWarpSpecializedCooperativeEEENS5_IJNSA_ILi512EEENSA_ILi8EEENSA_ILi64EEEEEEaNS5_IJlSC_lEEEaSK_NS4_8TiledMMAINS4_8MMA_AtomIJNS4_4SM904GMMA25MMA_64x8x32_S32S8S8_SS_TNEEEENS4_6LayoutISD_NS5_IJSC_NSA_ILi0EEESS_EEEEENS5_IJNS4_10UnderscoreESV_SV_EEEEENS4_13SM90_TMA_LOADENS4_14ComposedLayoutINS4_7SwizzleILi2ELi4ELi3EEENS4_18smem_ptr_flag_bitsILi8EEENSR_INS5_IJSH_SI_EEENS5_IJSI_SC_EEEEEEEvNS4_8identityENS4_23SM90_TMA_LOAD_MULTICASTES17_vS18_EENS_8epilogue10collective6detail29Sm90TmaWarpSpecializedAdapterINS1C_15DefaultEpilogueIaSK_SK_NS1B_6thread17LinearCombinationIaLi1EiiLNS1G_9ScaleType4KindE0ELNS_15FloatRoundStyleE2EaEENS1_15EpilogueDefaultEEEEEvvEEEEvNT_6ParamsE,(.L_x_87 - _ZN7cutlass13device_kernelINS_4gemm6kernel13GemmUniversalIN4cute5tupleIJiiiiEEENS1_10collective13CollectiveMmaINS1_34MainloopSm90TmaGmmaWarpSpecializedILi6ENS5_IJNS4_1CILi2EEENSA_ILi1EEESC_EEENS1_35KernelTmaWarpSpecializedCooperativeEEENS5_IJNSA_ILi512EEENSA_ILi8EEENSA_ILi64EEEEEEaNS5_IJlSC_lEEEaSK_NS4_8TiledMMAINS4_8MMA_AtomIJNS4_4SM904GMMA25MMA_64x8x32_S32S8S8_SS_TNEEEENS4_6LayoutISD_NS5_IJSC_NSA_ILi0EEESS_EEEEENS5_IJNS4_10UnderscoreESV_SV_EEEEENS4_13SM90_TMA_LOADENS4_14ComposedLayoutINS4_7SwizzleILi2ELi4ELi3EEENS4_18smem_ptr_flag_bitsILi8EEENSR_INS5_IJSH_SI_EEENS5_IJSI_SC_EEEEEEEvNS4_8identityENS4_23SM90_TMA_LOAD_MULTICASTES17_vS18_EENS_8epilogue10collective6detail29Sm90TmaWarpSpecializedAdapterINS1C_15DefaultEpilogueIaSK_SK_NS1B_6thread17LinearCombinationIaLi1EiiLNS1G_9ScaleType4KindE0ELNS_15FloatRoundStyleE2EaEENS1_15EpilogueDefaultEEEEEvvEEEEvNT_6ParamsE)
        .other          _ZN7cutlass13device_kernelINS_4gemm6kernel13GemmUniversalIN4cute5tupleIJiiiiEEENS1_10collective13CollectiveMmaINS1_34MainloopSm90TmaGmmaWarpSpecializedILi6ENS5_IJNS4_1CILi2EEENSA_ILi1EEESC_EEENS1_35KernelTmaWarpSpecializedCooperativeEEENS5_IJNSA_ILi512EEENSA_ILi8EEENSA_ILi64EEEEEEaNS5_IJlSC_lEEEaSK_NS4_8TiledMMAINS4_8MMA_AtomIJNS4_4SM904GMMA25MMA_64x8x32_S32S8S8_SS_TNEEEENS4_6LayoutISD_NS5_IJSC_NSA_ILi0EEESS_EEEEENS5_IJNS4_10UnderscoreESV_SV_EEEEENS4_13SM90_TMA_LOADENS4_14ComposedLayoutINS4_7SwizzleILi2ELi4ELi3EEENS4_18smem_ptr_flag_bitsILi8EEENSR_INS5_IJSH_SI_EEENS5_IJSI_SC_EEEEEEEvNS4_8identityENS4_23SM90_TMA_LOAD_MULTICASTES17_vS18_EENS_8epilogue10collective6detail29Sm90TmaWarpSpecializedAdapterINS1C_15DefaultEpilogueIaSK_SK_NS1B_6thread17LinearCombinationIaLi1EiiLNS1G_9ScaleType4KindE0ELNS_15FloatRoundStyleE2EaEENS1_15EpilogueDefaultEEEEEvvEEEEvNT_6ParamsE,@"STO_CUDA_ENTRY STV_DEFAULT"
_ZN7cutlass13device_kernelINS_4gemm6kernel13GemmUniversalIN4cute5tupleIJiiiiEEENS1_10collective13CollectiveMmaINS1_34MainloopSm90TmaGmmaWarpSpecializedILi6ENS5_IJNS4_1CILi2EEENSA_ILi1EEESC_EEENS1_35KernelTmaWarpSpecializedCooperativeEEENS5_IJNSA_ILi512EEENSA_ILi8EEENSA_ILi64EEEEEEaNS5_IJlSC_lEEEaSK_NS4_8TiledMMAINS4_8MMA_AtomIJNS4_4SM904GMMA25MMA_64x8x32_S32S8S8_SS_TNEEEENS4_6LayoutISD_NS5_IJSC_NSA_ILi0EEESS_EEEEENS5_IJNS4_10UnderscoreESV_SV_EEEEENS4_13SM90_TMA_LOADENS4_14ComposedLayoutINS4_7SwizzleILi2ELi4ELi3EEENS4_18smem_ptr_flag_bitsILi8EEENSR_INS5_IJSH_SI_EEENS5_IJSI_SC_EEEEEEEvNS4_8identityENS4_23SM90_TMA_LOAD_MULTICASTES17_vS18_EENS_8epilogue10collective6detail29Sm90TmaWarpSpecializedAdapterINS1C_15DefaultEpilogueIaSK_SK_NS1B_6thread17LinearCombinationIaLi1EiiLNS1G_9ScaleType4KindE0ELNS_15FloatRoundStyleE2EaEENS1_15EpilogueDefaultEEEEEvvEEEEvNT_6ParamsE:
[----:B------:R-:W0:Y:S01]  /*0000*/  LDC R1, c[0x0][0x28] ;  /* 0x00000a00ff017b82 */ /* 0x000e220000000800 */
[----:B------:R-:W1:Y:S01]  /*0010*/  S2R R22, SR_TID.X ;  /* 0x0000000000167919 */ /* 0x000e620000002100 */
[----:B------:R-:W-:Y:S01]  /*0020*/  ELECT P0, URZ, PT ;  /* 0x00000000003f782f */ /* 0x000fe20003800000 */
[----:B------:R-:W-:Y:S01]  /*0030*/  BSSY B0, `(.L_x_0) ;  /* 0x000000f000007945 */ /* 0x000fe20003800000 */
[--C-:B-1----:R-:W-:Y:S02]  /*0040*/  SHF.R.U32.HI R0, RZ, 0x5, R22.reuse ;  /* 0x00000005ff007819 */ /* 0x102fe40000011616 */
[----:B------:R-:W-:-:S03]  /*0050*/  SHF.R.U32.HI R6, RZ, 0x7, R22 ;  /* 0x00000007ff067819 */ /* 0x000fc60000011616 */
[----:B------:R-:W1:Y:S04]  /*0060*/  SHFL.IDX PT, R2, R0, RZ, 0x1f ;  /* 0x00001fff00027589 */ /* 0x000e6800000e0000 */
[----:B------:R2:W3:Y:S01]  /*0070*/  SHFL.IDX PT, R5, R6, RZ, 0x1f ;  /* 0x00001fff06057589 */ /* 0x0004e200000e0000 */
[----:B-1----:R-:W-:-:S13]  /*0080*/  ISETP.NE.OR P0, PT, R2, RZ, !P0 ;  /* 0x000000ff0200720c */ /* 0x002fda0004705670 */
[----:B0-23--:R-:W-:Y:S05]  /*0090*/  @P0 BRA `(.L_x_1) ;  /* 0x0000000000200947 */ /* 0x00dfea0003800000 */
[----:B------:R-:W-:Y:S02]  /*00a0*/  ULDC.64 UR4, c[0x0][0x198] ;  /* 0x0000660000047ab9 */ /* 0x000fe40000000a00 */
[----:B------:R-:W-:Y:S02]  /*00b0*/  UIADD3 UR6, UP0, UR4, 0xf0, URZ ;  /* 0x000000f004067890 */ /* 0x000fe4000ff1e03f */
[----:B------:R-:W-:Y:S02]  /*00c0*/  UIADD3 UR4, UP1, UR4, 0x1f0, URZ ;  /* 0x000001f004047890 */ /* 0x000fe4000ff3e03f */
[----:B------:R-:W-:Y:S02]  /*00d0*/  UIADD3.X UR7, URZ, UR5, URZ, UP0, !UPT ;  /* 0x000000053f077290 */ /* 0x000fe400087fe43f */
[----:B------:R-:W-:-:S07]  /*00e0*/  UIADD3.X UR5, URZ, UR5, URZ, UP1, !UPT ;  /* 0x000000053f057290 */ /* 0x000fce0008ffe43f */
[----:B------:R0:W-:Y:S02]  /*00f0*/  UTMACCTL.PF [UR6] ;  /* 0x00000000060079b9 */ /* 0x0001e40008040000 */
[----:B------:R0:W-:Y:S02]  /*0100*/  UTMACCTL.PF [UR4] ;  /* 0x00000000040079b9 */ /* 0x0001e40008040000 */
[----:B0-----:R-:W-:Y:S01]  /*0110*/  NOP ;  /* 0x0000000000007918 */ /* 0x001fe20000000000 */
.L_x_1:
[----:B------:R-:W-:Y:S05]  /*0120*/  BSYNC B0 ;  /* 0x0000000000007941 */ /* 0x000fea0003800000 */
.L_x_0:
[----:B------:R-:W0:Y:S02]  /*0130*/  SHFL.IDX PT, R3, R0, RZ, 0x1f ;  /* 0x00001fff00037589 */ /* 0x000e2400000e0000 */
[----:B0-----:R-:W-:-:S13]  /*0140*/  ISETP.NE.AND P0, PT, R3, RZ, PT ;  /* 0x000000ff0300720c */ /* 0x001fda0003f05270 */
[----:B------:R-:W-:Y:S05]  /*0150*/  @P0 BRA `(.L_x_2) ;  /* 0x0000000000680947 */ /* 0x000fea0003800000 */
[----:B------:R-:W0:Y:S01]  /*0160*/  S2UR UR8, SR_CgaCtaId ;  /* 0x00000000000879c3 */ /* 0x000e220000008800 */
[----:B------:R-:W-:Y:S01]  /*0170*/  UMOV UR4, 0x400 ;  /* 0x0000040000047882 */ /* 0x000fe20000000000 */
[----:B------:R-:W-:Y:S01]  /*0180*/  UMOV UR5, 0x1 ;  /* 0x0000000100057882 */ /* 0x000fe20000000000 */
[----:B------:R-:W-:Y:S01]  /*0190*/  UMOV UR6, 0x4 ;  /* 0x0000000400067882 */ /* 0x000fe20000000000 */
[----:B------:R-:W-:Y:S01]  /*01a0*/  ELECT P0, URZ, PT ;  /* 0x00000000003f782f */ /* 0x000fe20003800000 */
[----:B------:R-:W-:-:S04]  /*01b0*/  UIADD3 UR6, -UR6, 0x100000, URZ ;  /* 0x0010000006067890 */ /* 0x000fc8000fffe13f */
[----:B------:R-:W-:Y:S02]  /*01c0*/  USHF.L.U32 UR7, UR6, 0xb, URZ ;  /* 0x0000000b06077899 */ /* 0x000fe4000800063f */
[----:B------:R-:W-:Y:S02]  /*01d0*/  USHF.L.U32 UR6, UR6, 0x1, URZ ;  /* 0x0000000106067899 */ /* 0x000fe4000800063f */
[----:B0-----:R-:W-:Y:S02]  /*01e0*/  ULEA UR8, UR8, UR4, 0x18 ;  /* 0x0000000408087291 */ /* 0x001fe4000f8ec03f */
[----:B------:R-:W-:-:S04]  /*01f0*/  UIADD3 UR4, -UR5, 0x100000, URZ ;  /* 0x0010000005047890 */ /* 0x000fc8000fffe13f */
[----:B------:R-:W-:Y:S02]  /*0200*/  USHF.L.U32 UR5, UR4, 0xb, URZ ;  /* 0x0000000b04057899 */ /* 0x000fe4000800063f */
[----:B------:R-:W-:Y:S01]  /*0210*/  USHF.L.U32 UR4, UR4, 0x1, URZ ;  /* 0x0000000104047899 */ /* 0x000fe2000800063f */
[----:B------:R-:W0:Y:S11]  /*0220*/  FENCE.VIEW.ASYNC.S ;  /* 0x00000000000073c6 */ /* 0x000e360000000000 */
[----:B0-----:R0:W1:Y:S01]  /*0230*/  SYNCS.EXCH.64 URZ, [UR8], UR4 ;  /* 0x00000004083f75b2 */ /* 0x0010620008000100 */
[----:B------:R0:W2:Y:S01]  /*0240*/  SYNCS.EXCH.64 URZ, [UR8+0x30], UR6 ;  /* 0x00003006083f75b2 */ /* 0x0000a20008000100 */
[----:B------:R0:W3:Y:S01]  /*0250*/  SYNCS.EXCH.64 URZ, [UR8+0x8], UR4 ;  /* 0x00000804083f75b2 */ /* 0x0000e20008000100 */
[----:B------:R0:W4:Y:S01]  /*0260*/  SYNCS.EXCH.64 URZ, [UR8+0x38], UR6 ;  /* 0x00003806083f75b2 */ /* 0x0001220008000100 */
[----:B------:R0:W0:Y:S01]  /*0270*/  SYNCS.EXCH.64 URZ, [UR8+0x10], UR4 ;  /* 0x00001004083f75b2 */ /* 0x0000220008000100 */
[----:B------:R0:W0:Y:S01]  /*0280*/  SYNCS.EXCH.64 URZ, [UR8+0x40], UR6 ;  /* 0x00004006083f75b2 */ /* 0x0000220008000100 */
[----:B------:R0:W0:Y:S01]  /*0290*/  SYNCS.EXCH.64 URZ, [UR8+0x18], UR4 ;  /* 0x00001804083f75b2 */ /* 0x0000220008000100 */
[----:B------:R0:W0:Y:S01]  /*02a0*/  SYNCS.EXCH.64 URZ, [UR8+0x48], UR6 ;  /* 0x00004806083f75b2 */ /* 0x0000220008000100 */
[----:B------:R0:W0:Y:S01]  /*02b0*/  SYNCS.EXCH.64 URZ, [UR8+0x20], UR4 ;  /* 0x00002004083f75b2 */ /* 0x0000220008000100 */
[----:B------:R0:W0:Y:S01]  /*02c0*/  SYNCS.EXCH.64 URZ, [UR8+0x50], UR6 ;  /* 0x00005006083f75b2 */ /* 0x0000220008000100 */
[----:B------:R0:W0:Y:S01]  /*02d0*/  SYNCS.EXCH.64 URZ, [UR8+0x28], UR4 ;  /* 0x00002804083f75b2 */ /* 0x0000220008000100 */
[----:B------:R0:W0:Y:S01]  /*02e0*/  SYNCS.EXCH.64 URZ, [UR8+0x58], UR6 ;  /* 0x00005806083f75b2 */ /* 0x0000220008000100 */
[----:B------:R-:W-:Y:S01]  /*02f0*/  NOP ;  /* 0x0000000000007918 */ /* 0x000fe20000000000 */
.L_x_2:
[----:B------:R-:W-:Y:S01]  /*0300*/  SHF.R.S32.HI R7, RZ, 0x1f, R22 ;  /* 0x0000001fff077819 */ /* 0x000fe20000011416 */
[----:B------:R-:W5:Y:S01]  /*0310*/  SHFL.IDX PT, R0, R0, RZ, 0x1f ;  /* 0x00001fff00007589 */ /* 0x000f6200000e0000 */
[----:B0-----:R-:W0:Y:S01]  /*0320*/  S2UR UR8, SR_CTAID.X ;  /* 0x00000000000879c3 */ /* 0x001e220000002500 */
[----:B------:R-:W-:Y:S02]  /*0330*/  ELECT P0, URZ, PT ;  /* 0x00000000003f782f */ /* 0x000fe40003800000 */
[----:B------:R-:W-:Y:S01]  /*0340*/  LEA.HI R7, R7, R22, RZ, 0x7 ;  /* 0x0000001607077211 */ /* 0x000fe200078f38ff */
[----:B------:R-:W1:Y:S01]  /*0350*/  S2R R4, SR_CTAID.Y ;  /* 0x0000000000047919 */ /* 0x000e620000002600 */
[----:B------:R-:W-:Y:S01]  /*0360*/  SHF.R.S32.HI R10, RZ, 0x1f, R3 ;  /* 0x0000001fff0a7819 */ /* 0x000fe20000011403 */
[----:B------:R-:W-:Y:S01]  /*0370*/  ULDC UR4, c[0x0][0x150] ;  /* 0x0000540000047ab9 */ /* 0x000fe20000000800 */
[----:B------:R-:W-:Y:S01]  /*0380*/  LOP3.LUT R7, R7, 0xffffff80, RZ, 0xc0, !PT ;  /* 0xffffff8007077812 */ /* 0x000fe200078ec0ff */
[----:B------:R-:W-:Y:S01]  /*0390*/  NOP ;  /* 0x0000000000007918 */ /* 0x000fe20000000000 */
[----:B------:R-:W-:Y:S01]  /*03a0*/  LEA.HI R10, R10, R3, RZ, 0x2 ;  /* 0x000000030a0a7211 */ /* 0x000fe200078f10ff */
[----:B------:R-:W2:Y:S01]  /*03b0*/  LDC R12, c[0x0][0x144] ;  /* 0x00005100ff0c7b82 */ /* 0x000ea20000000800 */
[----:B------:R-:W-:Y:S01]  /*03c0*/  NOP ;  /* 0x0000000000007918 */ /* 0x000fe20000000000 */
[----:B------:R-:W-:Y:S01]  /*03d0*/  IMAD.IADD R8, R22, 0x1, -R7 ;  /* 0x0000000116087824 */ /* 0x000fe200078e0a07 */
[----:B------:R-:W-:Y:S01]  /*03e0*/  LOP3.LUT R10, R10, 0x3ffffffc, RZ, 0xc0, !PT ;  /* 0x3ffffffc0a0a7812 */ /* 0x000fe200078ec0ff */
[----:B------:R-:W-:Y:S01]  /*03f0*/  IMAD.MOV.U32 R28, RZ, RZ, 0x1 ;  /* 0x00000001ff1c7424 */ /* 0x000fe200078e00ff */
[----:B------:R-:W-:-:S02]  /*0400*/  ISETP.NE.AND P3, PT, R5, RZ, PT ;  /* 0x000000ff0500720c */ /* 0x000fc40003f65270 */
[----:B------:R-:W-:Y:S01]  /*0410*/  SHF.R.S32.HI R7, RZ, 0x1f, R8 ;  /* 0x0000001fff077819 */ /* 0x000fe20000011408 */
[----:B------:R-:W-:Y:S01]  /*0420*/  IMAD.IADD R10, R3, 0x1, -R10 ;  /* 0x00000001030a7824 */ /* 0x000fe200078e0a0a */
[----:B------:R-:W3:Y:S02]  /*0430*/  LDC R14, c[0x0][0x140] ;  /* 0x00005000ff0e7b82 */ /* 0x000ee40000000800 */
[----:B------:R-:W-:Y:S02]  /*0440*/  LEA.HI R7, R7, R8, RZ, 0x3 ;  /* 0x0000000807077211 */ /* 0x000fe400078f18ff */
[----:B-----5:R-:W-:Y:S02]  /*0450*/  ISETP.NE.OR P0, PT, R0, RZ, !P0 ;  /* 0x000000ff0000720c */ /* 0x020fe40004705670 */
[--C-:B------:R-:W-:Y:S02]  /*0460*/  SHF.R.S32.HI R0, RZ, 0x3, R7.reuse ;  /* 0x00000003ff007819 */ /* 0x100fe40000011407 */
[----:B------:R-:W-:-:S02]  /*0470*/  SHF.R.S32.HI R7, RZ, 0x1f, R7 ;  /* 0x0000001fff077819 */ /* 0x000fc40000011407 */
[----:B0-----:R-:W-:Y:S02]  /*0480*/  I2FP.F32.U32 R9, UR8 ;  /* 0x0000000800097c45 */ /* 0x001fe40008201000 */
[----:B------:R-:W-:-:S03]  /*0490*/  LEA.HI R7, R7, R0, RZ, 0x2 ;  /* 0x0000000007077211 */ /* 0x000fc600078f10ff */
[----:B------:R-:W-:Y:S01]  /*04a0*/  FMUL R9, R9, UR4 ;  /* 0x0000000409097c20 */ /* 0x000fe20008400000 */
[----:B------:R-:W-:Y:S01]  /*04b0*/  LOP3.LUT R7, R7, 0xfffffffc, RZ, 0xc0, !PT ;  /* 0xfffffffc07077812 */ /* 0x000fe200078ec0ff */
[----:B------:R-:W-:Y:S01]  /*04c0*/  VOTEU.ALL UP0, P0 ;  /* 0x00000000003f7886 */ /* 0x000fe20000000000 */
[----:B-1----:R-:W-:Y:S01]  /*04d0*/  I2FP.F32.U32 R3, R4 ;  /* 0x0000000400037245 */ /* 0x002fe20000201000 */
[----:B------:R-:W-:Y:S01]  /*04e0*/  ULDC UR4, c[0x0][0x154] ;  /* 0x0000550000047ab9 */ /* 0x000fe20000000800 */
[----:B------:R-:W-:Y:S01]  /*04f0*/  VOTEU.ALL UP1, P0 ;  /* 0x00000000003f7886 */ /* 0x000fe20000020000 */
[----:B------:R-:W0:Y:S01]  /*0500*/  F2I.U32.TRUNC.NTZ R9, R9 ;  /* 0x0000000900097305 */ /* 0x000e22000020f000 */
[----:B------:R-:W-:Y:S01]  /*0510*/  IMAD.IADD R7, R0, 0x1, -R7 ;  /* 0x0000000100077824 */ /* 0x000fe200078e0a07 */
[----:B------:R-:W1:Y:S01]  /*0520*/  @!UP0 S2UR UR7, SR_CgaCtaId ;  /* 0x00000000000789c3 */ /* 0x000e620000008800 */
[----:B------:R-:W-:Y:S01]  /*0530*/  FMUL R13, R3, UR4 ;  /* 0x00000004030d7c20 */ /* 0x000fe20008400000 */
[----:B------:R-:W-:Y:S01]  /*0540*/  UMOV UR4, 0x20 ;  /* 0x0000002000047882 */ /* 0x000fe20000000000 */
[----:B------:R-:W-:Y:S01]  /*0550*/  IMAD R10, R10, 0x4, R7 ;  /* 0x000000040a0a7824 */ /* 0x000fe200078e0207 */
[----:B------:R-:W-:Y:S01]  /*0560*/  @!UP0 UMOV UR6, 0x400 ;  /* 0x0000040000068882 */ /* 0x000fe20000000000 */
[----:B------:R-:W-:-:S04]  /*0570*/  @!UP0 UIADD3 UR4, -UR4, 0x100000, URZ ;  /* 0x0010000004048890 */ /* 0x000fc8000fffe13f */
[----:B------:R-:W-:Y:S02]  /*0580*/  @!UP0 USHF.L.U32 UR5, UR4, 0xb, URZ ;  /* 0x0000000b04058899 */ /* 0x000fe4000800063f */
[----:B------:R-:W-:Y:S01]  /*0590*/  @!UP0 USHF.L.U32 UR4, UR4, 0x1, URZ ;  /* 0x0000000104048899 */ /* 0x000fe2000800063f */
[----:B---3--:R-:W-:Y:S01]  /*05a0*/  ISETP.EQ.U32.AND P2, PT, R14, 0x1, PT ;  /* 0x000000010e00780c */ /* 0x008fe20003f42070 */
[----:B------:R-:W3:Y:S01]  /*05b0*/  F2I.U32.TRUNC.NTZ R13, R13 ;  /* 0x0000000d000d7305 */ /* 0x000ee2000020f000 */
[C---:B------:R-:W-:Y:S01]  /*05c0*/  LEA.HI R0, R10.reuse, R10, RZ, 0x1 ;  /* 0x0000000a0a007211 */ /* 0x040fe200078f08ff */
[----:B------:R-:W5:Y:S01]  /*05d0*/  LDC R7, c[0x0][0x148] ;  /* 0x00005200ff077b82 */ /* 0x000f620000000800 */
[----:B------:R-:W-:Y:S02]  /*05e0*/  IMAD.SHL.U32 R23, R10, 0x4, RZ ;  /* 0x000000040a177824 */ /* 0x000fe400078e00ff */
[----:B------:R-:W-:Y:S01]  /*05f0*/  LOP3.LUT R11, R0, 0xfffffffe, RZ, 0xc0, !PT ;  /* 0xfffffffe000b7812 */ /* 0x000fe200078ec0ff */
[----:B0-----:R-:W-:Y:S01]  /*0600*/  IMAD.MOV R15, RZ, RZ, -R9 ;  /* 0x000000ffff0f7224 */ /* 0x001fe200078e0a09 */
[----:B------:R-:W-:-:S02]  /*0610*/  SHF.R.S32.HI R9, RZ, 0x1f, R2 ;  /* 0x0000001fff097819 */ /* 0x000fc40000011402 */
[----:B------:R-:W-:Y:S01]  /*0620*/  LOP3.LUT R23, R10, 0xc, R23, 0x78, !PT ;  /* 0x0000000c0a177812 */ /* 0x000fe200078e7817 */
[----:B--2---:R-:W-:Y:S01]  /*0630*/  IMAD R3, R12, R15, UR8 ;  /* 0x000000080c037e24 */ /* 0x004fe2000f8e020f */
[----:B------:R-:W-:Y:S01]  /*0640*/  LEA.HI R9, R9, R2, RZ, 0x2 ;  /* 0x0000000209097211 */ /* 0x000fe200078f10ff */
[----:B------:R-:W-:Y:S02]  /*0650*/  IMAD.IADD R0, R10, 0x1, -R11 ;  /* 0x000000010a007824 */ /* 0x000fe400078e0a0b */
[----:B------:R-:W-:Y:S01]  /*0660*/  VIADD R10, R5, 0xffffffff ;  /* 0xffffffff050a7836 */ /* 0x000fe20000000000 */
[----:B------:R-:W-:Y:S01]  /*0670*/  LOP3.LUT R9, R9, 0xfffffffc, RZ, 0xc0, !PT ;  /* 0xfffffffc09097812 */ /* 0x000fe200078ec0ff */
[----:B---3--:R-:W-:Y:S01]  /*0680*/  IMAD.MOV R24, RZ, RZ, -R13 ;  /* 0x000000ffff187224 */ /* 0x008fe200078e0a0d */
[----:B------:R-:W-:Y:S01]  /*0690*/  ISETP.NE.AND P4, PT, R0, R3, PT ;  /* 0x000000030000720c */ /* 0x000fe20003f85270 */
[----:B-1----:R-:W-:Y:S01]  /*06a0*/  @!UP0 ULEA UR6, UR7, UR6, 0x18 ;  /* 0x0000000607068291 */ /* 0x002fe2000f8ec03f */
[----:B------:R-:W-:Y:S01]  /*06b0*/  ISETP.GE.U32.AND P6, PT, R10, 0x2, PT ;  /* 0x000000020a00780c */ /* 0x000fe20003fc6070 */
[----:B------:R-:W-:Y:S01]  /*06c0*/  IMAD.IADD R2, R2, 0x1, -R9 ;  /* 0x0000000102027824 */ /* 0x000fe200078e0a09 */
[----:B------:R-:W-:Y:S01]  /*06d0*/  VOTEU.ALL UP0, P0 ;  /* 0x00000000003f7886 */ /* 0x000fe20000000000 */
[----:B------:R-:W-:-:S03]  /*06e0*/  LOP3.LUT P0, RZ, R8, 0x7, RZ, 0xc0, !PT ;  /* 0x0000000708ff7812 */ /* 0x000fc6000780c0ff */
[C---:B------:R-:W-:Y:S01]  /*06f0*/  ISETP.NE.AND P1, PT, R2.reuse, 0x3, PT ;  /* 0x000000030200780c */ /* 0x040fe20003f25270 */
[----:B-----5:R-:W-:Y:S01]  /*0700*/  IMAD R9, R7, R24, R4 ;  /* 0x0000001807097224 */ /* 0x020fe200078e0204 */
[C---:B------:R-:W-:Y:S02]  /*0710*/  ISETP.LT.U32.AND P0, PT, R23.reuse, 0x2, !P0 ;  /* 0x000000021700780c */ /* 0x040fe40004701070 */
[----:B------:R-:W-:Y:S01]  /*0720*/  ISETP.EQ.OR P1, PT, R2, RZ, !P1 ;  /* 0x000000ff0200720c */ /* 0x000fe20004f22670 */
[----:B------:R-:W0:Y:S02]  /*0730*/  FENCE.VIEW.ASYNC.S ;  /* 0x00000000000073c6 */ /* 0x000e240000000000 */
[----:B0-----:R0:W1:Y:S01]  /*0740*/  @!UP0 SYNCS.EXCH.64 URZ, [UR6+0x70], UR4 ;  /* 0x00007004063f85b2 */ /* 0x0010620008000100 */
[----:B------:R-:W-:Y:S02]  /*0750*/  @P4 LEA.HI R0, R23, R23, RZ, 0x1 ;  /* 0x0000001717004211 */ /* 0x000fe400078f08ff */
[----:B------:R-:W-:-:S02]  /*0760*/  ISETP.EQ.AND P1, PT, R5, RZ, P1 ;  /* 0x000000ff0500720c */ /* 0x000fc40000f22270 */
[----:B------:R-:W-:Y:S02]  /*0770*/  @P4 SHF.R.S32.HI R0, RZ, 0x1, R0 ;  /* 0x00000001ff004819 */ /* 0x000fe40000011400 */
[----:B------:R-:W-:Y:S02]  /*0780*/  SEL R16, RZ, 0x1, !P1 ;  /* 0x00000001ff107807 */ /* 0x000fe40004800000 */
[----:B------:R-:W-:Y:S02]  /*0790*/  @P4 ISETP.NE.AND P5, PT, R0, R9, PT ;  /* 0x000000090000420c */ /* 0x000fe40003fa5270 */
[----:B------:R-:W-:Y:S02]  /*07a0*/  SEL R9, RZ, 0x1, !P0 ;  /* 0x00000001ff097807 */ /* 0x000fe40004000000 */
[----:B------:R-:W-:Y:S02]  /*07b0*/  @P4 SEL R28, RZ, 0x1, P5 ;  /* 0x00000001ff1c4807 */ /* 0x000fe40002800000 */
[----:B------:R-:W-:Y:S01]  /*07c0*/  LOP3.LUT R0, R22, 0x7f, RZ, 0xc0, !PT ;  /* 0x0000007f16007812 */ /* 0x000fe200078ec0ff */
[----:B------:R0:W2:Y:S01]  /*07d0*/  @!UP1 SYNCS.EXCH.64 URZ, [UR6+0x78], UR4 ;  /* 0x00007804063f95b2 */ /* 0x0000a20008000100 */
[----:B------:R-:W-:Y:S01]  /*07e0*/  LOP3.LUT R28, R28, R9, RZ, 0xc0, !PT ;  /* 0x000000091c1c7212 */ /* 0x000fe200078ec0ff */
[----:B------:R-:W-:Y:S01]  /*07f0*/  NOP ;  /* 0x0000000000007918 */ /* 0x000fe20000000000 */
[----:B------:R-:W-:Y:S01]  /*0800*/  SEL R16, R16, 0x2, P6 ;  /* 0x0000000210107807 */ /* 0x000fe20003000000 */
[----:B------:R-:W-:Y:S06]  /*0810*/  @!P2 BRA `(.L_x_3) ;  /* 0x000000000008a947 */ /* 0x000fec0003800000 */
[----:B-12-4-:R-:W-:Y:S01]  /*0820*/  UCGABAR_ARV ;  /* 0x00000000000079c7 */ /* 0x016fe20008000000 */
[----:B------:R-:W-:Y:S05]  /*0830*/  BRA `(.L_x_4) ;  /* 0x0000000000047947 */ /* 0x000fea0003800000 */
.L_x_3:
[----:B-12-4-:R-:W-:Y:S01]  /*0840*/  NOP ;  /* 0x0000000000007918 */ /* 0x016fe20000000000 */
.L_x_4:
[----:B------:R-:W1:Y:S01]  /*0850*/  LDC R17, c[0x0][0x65c] ;  /* 0x00019700ff117b82 */ /* 0x000e620000000800 */
[----:B------:R-:W-:Y:S02]  /*0860*/  IMAD.U32 R8, RZ, RZ, UR8 ;  /* 0x00000008ff087e24 */ /* 0x000fe4000f8e00ff */
[----:B------:R-:W-:Y:S01]  /*0870*/  IMAD.MOV.U32 R9, RZ, RZ, RZ ;  /* 0x000000ffff097224 */ /* 0x000fe200078e00ff */
[----:B-1----:R-:W-:-:S04]  /*0880*/  ISETP.NE.AND P1, PT, R17, 0x1, PT ;  /* 0x000000011100780c */ /* 0x002fc80003f25270 */
[----:B------:R-:W-:-:S09]  /*0890*/  P2R R5, PR, RZ, 0x2 ;  /* 0x00000002ff057803 */ /* 0x000fd20000000000 */
[----:B------:R-:W1:Y:S01]  /*08a0*/  @P1 LDC R19, c[0x0][0x10] ;  /* 0x00000400ff131b82 */ /* 0x000e620000000800 */
[----:B------:R-:W-:Y:S02]  /*08b0*/  @P1 IMAD.MOV.U32 R5, RZ, RZ, RZ ;  /* 0x000000ffff051224 */ /* 0x000fe400078e00ff */
[----:B------:R-:W-:-:S05]  /*08c0*/  @P1 IMAD.MOV.U32 R13, RZ, RZ, RZ ;  /* 0x000000ffff0d1224 */ /* 0x000fca00078e00ff */
[----:B------:R-:W2:Y:S01]  /*08d0*/  @!P1 LDC R11, c[0x0][0xc] ;  /* 0x00000300ff0b9b82 */ /* 0x000ea20000000800 */
[----:B0-----:R-:W-:Y:S01]  /*08e0*/  ULDC UR4, c[0x0][0xc] ;  /* 0x0000030000047ab9 */ /* 0x001fe20000000800 */
[----:B------:R-:W-:Y:S01]  /*08f0*/  ULDC UR5, c[0x0][0x10] ;  /* 0x0000040000057ab9 */ /* 0x000fe20000000800 */
[----:B------:R-:W-:Y:S01]  /*0900*/  ULDC UR6, c[0x0][0x14] ;  /* 0x0000050000067ab9 */ /* 0x000fe20000000800 */
[----:B------:R-:W-:-:S04]  /*0910*/  UIMAD.WIDE.U32 UR4, UR4, UR5, URZ ;  /* 0x00000005040472a5 */ /* 0x000fc8000f8e003f */
[----:B------:R-:W-:Y:S02]  /*0920*/  UIMAD.WIDE.U32 UR36, UR4, UR6, URZ ;  /* 0x00000006042472a5 */ /* 0x000fe4000f8e003f */
[----:B------:R-:W-:-:S04]  /*0930*/  UIMAD UR42, UR5, UR6, URZ ;  /* 0x00000006052a72a4 */ /* 0x000fc8000f8e023f */
[----:B------:R-:W-:Y:S01]  /*0940*/  UIADD3 UR42, UR37, UR42, URZ ;  /* 0x0000002a252a7290 */ /* 0x000fe2000fffe03f */
[----:B-1----:R-:W-:-:S04]  /*0950*/  @P1 IMAD.WIDE.U32 R18, R19, UR8, R4 ;  /* 0x0000000813121c25 */ /* 0x002fc8000f8e0004 */
[----:B------:R-:W-:Y:S02]  /*0960*/  @P1 IMAD.IADD R19, R19, 0x1, R13 ;  /* 0x0000000113131824 */ /* 0x000fe400078e020d */
[----:B--2---:R-:W-:-:S04]  /*0970*/  @!P1 IMAD.WIDE.U32 R8, R4, R11, R8 ;  /* 0x0000000b04089225 */ /* 0x004fc800078e0008 */
[----:B------:R-:W-:Y:S02]  /*0980*/  @!P1 IMAD.MOV.U32 R18, RZ, RZ, R8 ;  /* 0x000000ffff129224 */ /* 0x000fe400078e0008 */
[----:B------:R-:W-:Y:S01]  /*0990*/  @!P1 IMAD.MOV.U32 R19, RZ, RZ, R9 ;  /* 0x000000ffff139224 */ /* 0x000fe200078e0009 */
[----:B------:R-:W-:Y:S06]  /*09a0*/  @!P2 BRA `(.L_x_5) ;  /* 0x00000000000ca947 */ /* 0x000fec0003800000 */
[----:B------:R-:W-:Y:S01]  /*09b0*/  UCGABAR_WAIT ;  /* 0x0000000000007dc7 */ /* 0x000fe20008000000 */
[----:B------:R-:W-:Y:S01]  /*09c0*/  CCTL.IVALL ;  /* 0x00000000ff00798f */ /* 0x000fe20002000000 */
[----:B------:R-:W-:Y:S05]  /*09d0*/  BRA `(.L_x_6) ;  /* 0x0000000000047947 */ /* 0x000fea0003800000 */
.L_x_5:
[----:B------:R-:W-:Y:S06]  /*09e0*/  BAR.SYNC.DEFER_BLOCKING 0x0 ;  /* 0x0000000000007b1d */ /* 0x000fec0000010000 */
.L_x_6:
[----:B------:R-:W-:Y:S05]  /*09f0*/  @!P3 BRA `(.L_x_7) ;  /* 0x000000340020b947 */ /* 0x000fea0003800000 */
[----:B------:R-:W-:-:S13]  /*0a00*/  ISETP.GT.U32.AND P0, PT, R10, 0x1, PT ;  /* 0x000000010a00780c */ /* 0x000fda0003f04070 */
[----:B------:R-:W-:Y:S05]  /*0a10*/  @P0 EXIT ;  /* 0x000000000000094d */ /* 0x000fea0003800000 */
[----:B------:R-:W-:Y:S01]  /*0a20*/  ULDC.64 UR4, c[0x0][0x650] ;  /* 0x0001940000047ab9 */ /* 0x000fe20000000a00 */
[----:B------:R-:W-:Y:S01]  /*0a30*/  PRMT R8, RZ, 0x7610, R8 ;  /* 0x00007610ff087816 */ /* 0x000fe20000000008 */
[----:B------:R-:W-:Y:S01]  /*0a40*/  IMAD.MOV.U32 R49, RZ, RZ, -0x1 ;  /* 0xffffffffff317424 */ /* 0x000fe200078e00ff */
[----:B------:R-:W-:Y:S01]  /*0a50*/  ISETP.GE.U32.AND P0, PT, R18, UR4, PT ;  /* 0x0000000412007c0c */ /* 0x000fe2000bf06070 */
[----:B------:R-:W-:Y:S02]  /*0a60*/  IMAD.MOV.U32 R48, RZ, RZ, -0x1 ;  /* 0xffffffffff307424 */ /* 0x000fe400078e00ff */
[----:B------:R-:W-:Y:S01]  /*0a70*/  IMAD.MOV.U32 R53, RZ, RZ, -0x1 ;  /* 0xffffffffff357424 */ /* 0x000fe200078e00ff */
[----:B------:R-:W-:-:S13]  /*0a80*/  ISETP.GE.U32.AND.EX P0, PT, R19, UR5, PT, P0 ;  /* 0x0000000513007c0c */ /* 0x000fda000bf06100 */
[----:B------:R-:W-:Y:S05]  /*0a90*/  @P0 BRA `(.L_x_8) ;  /* 0x0000000400240947 */ /* 0x000fea0003800000 */
[----:B------:R-:W0:Y:S01]  /*0aa0*/  LDC.64 R20, c[0x0][0x628] ;  /* 0x00018a00ff147b82 */ /* 0x000e220000000a00 */
[----:B------:R-:W-:Y:S02]  /*0ab0*/  IMAD.MOV.U32 R8, RZ, RZ, R18 ;  /* 0x000000ffff087224 */ /* 0x000fe400078e0012 */
[----:B------:R-:W-:-:S05]  /*0ac0*/  IMAD.MOV.U32 R9, RZ, RZ, R19 ;  /* 0x000000ffff097224 */ /* 0x000fca00078e0013 */
[----:B------:R-:W1:Y:S08]  /*0ad0*/  LDC R2, c[0x0][0x630] ;  /* 0x00018c00ff027b82 */ /* 0x000e700000000800 */
[----:B------:R-:W2:Y:S01]  /*0ae0*/  LDC.64 R26, c[0x0][0x620] ;  /* 0x00018800ff1a7b82 */ /* 0x000ea20000000a00 */
[----:B0-----:R-:W-:-:S04]  /*0af0*/  ISETP.NE.U32.AND P0, PT, R20, RZ, PT ;  /* 0x000000ff1400720c */ /* 0x001fc80003f05070 */
[----:B------:R-:W-:-:S13]  /*0b00*/  ISETP.NE.AND.EX P0, PT, R21, RZ, PT, P0 ;  /* 0x000000ff1500720c */ /* 0x000fda0003f05300 */
[----:B-12---:R-:W-:Y:S05]  /*0b10*/  @!P0 BRA `(.L_x_9) ;  /* 0x0000000000288947 */ /* 0x006fea0003800000 */
[----:B------:R-:W0:Y:S02]  /*0b20*/  LDC R13, c[0x0][0x634] ;  /* 0x00018d00ff0d7b82 */ /* 0x000e240000000800 */
[----:B0-----:R-:W-:-:S05]  /*0b30*/  IADD3 R13, P0, R18, R13, RZ ;  /* 0x0000000d120d7210 */ /* 0x001fca0007f1e0ff */
[----:B------:R-:W-:-:S04]  /*0b40*/  IMAD.X R15, RZ, RZ, R19, P0 ;  /* 0x000000ffff0f7224 */ /* 0x000fc800000e0613 */
[----:B------:R-:W-:-:S04]  /*0b50*/  IMAD.WIDE.U32 R8, R15, R20, RZ ;  /* 0x000000140f087225 */ /* 0x000fc800078e00ff */
[----:B------:R-:W-:-:S04]  /*0b60*/  IMAD.WIDE.U32 R10, P0, R13, R21, R8 ;  /* 0x000000150d0a7225 */ /* 0x000fc80007800008 */
[----:B------:R-:W-:-:S04]  /*0b70*/  IMAD.WIDE.U32 R8, R13, R20, RZ ;  /* 0x000000140d087225 */ /* 0x000fc800078e00ff */
[----:B------:R-:W-:Y:S01]  /*0b80*/  IMAD.X R13, RZ, RZ, RZ, P0 ;  /* 0x000000ffff0d7224 */ /* 0x000fe200000e06ff */
[----:B------:R-:W-:Y:S01]  /*0b90*/  IADD3 RZ, P0, R9, R10, RZ ;  /* 0x0000000a09ff7210 */ /* 0x000fe20007f1e0ff */
[----:B------:R-:W-:-:S04]  /*0ba0*/  IMAD.MOV.U32 R12, RZ, RZ, R11 ;  /* 0x000000ffff0c7224 */ /* 0x000fc800078e000b */
[----:B------:R-:W-:-:S08]  /*0bb0*/  IMAD.WIDE.U32.X R8, R15, R21, R12, P0 ;  /* 0x000000150f087225 */ /* 0x000fd000000e040c */
.L_x_9:
[----:B------:R-:W0:Y:S01]  /*0bc0*/  LDC.64 R30, c[0x0][0x640] ;  /* 0x00019000ff1e7b82 */ /* 0x000e220000000a00 */
[--C-:B------:R-:W-:Y:S01]  /*0bd0*/  SHF.R.U64 R53, R8, R2, R9.reuse ;  /* 0x0000000208357219 */ /* 0x100fe20000001209 */
[----:B------:R-:W-:Y:S01]  /*0be0*/  IMAD R24, R7, R24, R4 ;  /* 0x0000001807187224 */ /* 0x000fe200078e0204 */
[----:B------:R-:W-:Y:S02]  /*0bf0*/  SHF.R.U32.HI R2, RZ, R2, R9 ;  /* 0x00000002ff027219 */ /* 0x000fe40000011609 */
[----:B------:R-:W-:-:S03]  /*0c00*/  IADD3 R5, P0, RZ, -R53, RZ ;  /* 0x80000035ff057210 */ /* 0x000fc60007f1e0ff */
[----:B------:R-:W1:Y:S02]  /*0c10*/  LDC R10, c[0x0][0x618] ;  /* 0x00018600ff0a7b82 */ /* 0x000e640000000800 */
[----:B------:R-:W-:-:S04]  /*0c20*/  IMAD.X R9, RZ, RZ, ~R2, P0 ;  /* 0x000000ffff097224 */ /* 0x000fc800000e0e02 */
[-C--:B------:R-:W-:Y:S02]  /*0c30*/  IMAD R2, R9, R26.reuse, RZ ;  /* 0x0000001a09027224 */ /* 0x080fe400078e02ff */
[----:B------:R-:W2:Y:S01]  /*0c40*/  LDC R14, c[0x0][0x608] ;  /* 0x00018200ff0e7b82 */ /* 0x000ea20000000800 */
[----:B------:R-:W-:-:S04]  /*0c50*/  IMAD.WIDE.U32 R8, R5, R26, R18 ;  /* 0x0000001a05087225 */ /* 0x000fc800078e0012 */
[----:B------:R-:W-:Y:S02]  /*0c60*/  IMAD R5, R5, R27, R2 ;  /* 0x0000001b05057224 */ /* 0x000fe400078e0202 */
[----:B------:R-:W-:Y:S01]  /*0c70*/  IMAD.MOV.U32 R27, RZ, RZ, 0x1 ;  /* 0x00000001ff1b7424 */ /* 0x000fe200078e00ff */
[----:B------:R-:W3:Y:S01]  /*0c80*/  LDC R20, c[0x0][0x658] ;  /* 0x00019600ff147b82 */ /* 0x000ee20000000800 */
[----:B------:R-:W-:Y:S01]  /*0c90*/  IMAD.IADD R5, R9, 0x1, R5 ;  /* 0x0000000109057824 */ /* 0x000fe200078e0205 */
[----:B0-----:R-:W-:Y:S01]  /*0ca0*/  ISETP.NE.U32.AND P0, PT, R30, RZ, PT ;  /* 0x000000ff1e00720c */ /* 0x001fe20003f05070 */
[----:B------:R-:W-:-:S03]  /*0cb0*/  IMAD.MOV.U32 R9, RZ, RZ, -0x1 ;  /* 0xffffffffff097424 */ /* 0x000fc600078e00ff */
[----:B------:R-:W-:Y:S02]  /*0cc0*/  ISETP.NE.AND.EX P0, PT, R31, RZ, PT, P0 ;  /* 0x000000ff1f00720c */ /* 0x000fe40003f05300 */
[----:B------:R-:W0:Y:S01]  /*0cd0*/  LDC R15, c[0x0][0x600] ;  /* 0x00018000ff0f7b82 */ /* 0x000e220000000800 */
[-CC-:B-1----:R-:W-:Y:S02]  /*0ce0*/  SHF.R.U64 R12, R8, R10.reuse, R5.reuse ;  /* 0x0000000a080c7219 */ /* 0x182fe40000001205 */
[----:B------:R-:W-:-:S05]  /*0cf0*/  SHF.R.U32.HI R5, RZ, R10, R5 ;  /* 0x0000000aff057219 */ /* 0x000fca0000011605 */
[----:B------:R-:W1:Y:S01]  /*0d00*/  LDC R21, c[0x0][0x648] ;  /* 0x00019200ff157b82 */ /* 0x000e620000000800 */
[-CC-:B--2---:R-:W-:Y:S02]  /*0d10*/  SHF.R.U64 R32, R12, R14.reuse, R5.reuse ;  /* 0x0000000e0c207219 */ /* 0x184fe40000001205 */
[----:B------:R-:W-:-:S05]  /*0d20*/  SHF.R.U32.HI R5, RZ, R14, R5 ;  /* 0x0000000eff057219 */ /* 0x000fca0000011605 */
[----:B------:R-:W2:Y:S01]  /*0d30*/  LDC R25, c[0x0][0x638] ;  /* 0x00018e00ff197b82 */ /* 0x000ea20000000800 */
[-CC-:B---3--:R-:W-:Y:S02]  /*0d40*/  SHF.R.U64 R14, R32, R20.reuse, R5.reuse ;  /* 0x00000014200e7219 */ /* 0x188fe40000001205 */
[-C--:B------:R-:W-:Y:S02]  /*0d50*/  SHF.L.U32 R2, R9, R20.reuse, RZ ;  /* 0x0000001409027219 */ /* 0x080fe400000006ff */
[----:B------:R-:W-:Y:S01]  /*0d60*/  SHF.R.U32.HI R5, RZ, R20, R5 ;  /* 0x00000014ff057219 */ /* 0x000fe20000011605 */
[----:B------:R-:W-:Y:S01]  /*0d70*/  IMAD.MOV.U32 R4, RZ, RZ, R14 ;  /* 0x000000ffff047224 */ /* 0x000fe200078e000e */
[----:B------:R-:W-:Y:S01]  /*0d80*/  LOP3.LUT R7, RZ, R2, RZ, 0x33, !PT ;  /* 0x00000002ff077212 */ /* 0x000fe200078e33ff */
[----:B------:R-:W3:Y:S01]  /*0d90*/  LDC R26, c[0x0][0x610] ;  /* 0x00018400ff1a7b82 */ /* 0x000ee20000000800 */
[----:B------:R-:W-:Y:S05]  /*0da0*/  @!P0 BRA `(.L_x_10) ;  /* 0x0000000000288947 */ /* 0x000fea0003800000 */
[----:B------:R-:W4:Y:S02]  /*0db0*/  LDC R11, c[0x0][0x64c] ;  /* 0x00019300ff0b7b82 */ /* 0x000f240000000800 */
[----:B----4-:R-:W-:-:S05]  /*0dc0*/  IADD3 R11, P0, R14, R11, RZ ;  /* 0x0000000b0e0b7210 */ /* 0x010fca0007f1e0ff */
        /* <DEDUP_REMOVED lines=8> */
.L_x_10:
[----:B-1----:R-:W-:Y:S01]  /*0e50*/  SHF.R.U64 R4, R4, R21, R5 ;  /* 0x0000001504047219 */ /* 0x002fe20000001205 */
[----:B0-----:R-:W-:Y:S01]  /*0e60*/  VIADD R5, R15, 0xffffffff ;  /* 0xffffffff0f057836 */ /* 0x001fe20000000000 */
[----:B------:R-:W-:Y:S02]  /*0e70*/  SHF.L.U32 R2, R27, R20, RZ ;  /* 0x000000141b027219 */ /* 0x000fe400000006ff */
[----:B------:R-:W-:Y:S01]  /*0e80*/  LOP3.LUT R7, R32, R7, RZ, 0xc0, !PT ;  /* 0x0000000720077212 */ /* 0x000fe200078ec0ff */
[----:B------:R-:W-:Y:S01]  /*0e90*/  IMAD.MOV R8, RZ, RZ, -R4 ;  /* 0x000000ffff087224 */ /* 0x000fe200078e0a04 */
[----:B------:R-:W-:Y:S02]  /*0ea0*/  SEL R3, R3, R24, !P1 ;  /* 0x0000001803037207 */ /* 0x000fe40004800000 */
[----:B------:R-:W-:Y:S01]  /*0eb0*/  LOP3.LUT R5, R12, R5, RZ, 0xc0, !PT ;  /* 0x000000050c057212 */ /* 0x000fe200078ec0ff */
[----:B------:R-:W-:Y:S02]  /*0ec0*/  IMAD R4, R2, R4, R7 ;  /* 0x0000000402047224 */ /* 0x000fe400078e0207 */
[----:B--2---:R-:W-:-:S02]  /*0ed0*/  IMAD R2, R8, R25, R14 ;  /* 0x0000001908027224 */ /* 0x004fc400078e020e */
[----:B---3--:R-:W-:Y:S02]  /*0ee0*/  IMAD R3, R4, R26, R3 ;  /* 0x0000001a04037224 */ /* 0x008fe400078e0203 */
[----:B------:R-:W-:Y:S02]  /*0ef0*/  IMAD R2, R2, R15, R5 ;  /* 0x0000000f02027224 */ /* 0x000fe400078e0205 */
[----:B------:R-:W-:-:S03]  /*0f00*/  IMAD.MOV.U32 R8, RZ, RZ, 0x1 ;  /* 0x00000001ff087424 */ /* 0x000fc600078e00ff */
[----:B------:R-:W-:Y:S02]  /*0f10*/  SEL R48, R2, R3, !P1 ;  /* 0x0000000302307207 */ /* 0x000fe40004800000 */
[----:B------:R-:W-:-:S07]  /*0f20*/  SEL R49, R3, R2, !P1 ;  /* 0x0000000203317207 */ /* 0x000fce0004800000 */
.L_x_8:
[----:B------:R-:W-:-:S08]  /*0f30*/  NOP ;  /* 0x0000000000007918 */ /* 0x000fd00000000000 */
[----:B------:R-:W0:Y:S02]  /*0f40*/  USETMAXREG.TRY_ALLOC.CTAPOOL UP0, 0xe8 ;  /* 0x000000e8000079c8 */ /* 0x000e240008000600 */
[----:B0-----:R-:W-:-:S13]  /*0f50*/  PLOP3.LUT P0, PT, PT, PT, UP0, 0x80, 0x0 ;  /* 0x000000000000781c */ /* 0x001fda0003f0f008 */
[----:B------:R-:W-:Y:S05]  /*0f60*/  @!P0 BRA `(.L_x_8) ;  /* 0xfffffffc00f08947 */ /* 0x000fea000383ffff */
[----:B------:R-:W-:Y:S01]  /*0f70*/  ULDC.64 UR4, c[0x0][0x598] ;  /* 0x0001660000047ab9 */ /* 0x000fe20000000a00 */
[----:B------:R-:W-:Y:S01]  /*0f80*/  ULDC.64 UR38, c[0x0][0x208] ;  /* 0x0000820000267ab9 */ /* 0x000fe20000000a00 */
[----:B------:R-:W-:-:S04]  /*0f90*/  ISETP.NE.U32.AND P0, PT, RZ, UR4, PT ;  /* 0x00000004ff007c0c */ /* 0x000fc8000bf05070 */
[----:B------:R-:W-:-:S13]  /*0fa0*/  ISETP.NE.AND.EX P0, PT, RZ, UR5, PT, P0 ;  /* 0x00000005ff007c0c */ /* 0x000fda000bf05300 */
[----:B------:R-:W-:Y:S05]  /*0fb0*/  @!P0 BRA `(.L_x_11) ;  /* 0x00000000001c8947 */ /* 0x000fea0003800000 */
[----:B------:R-:W0:Y:S02]  /*0fc0*/  LDC.64 R2, c[0x0][0x598] ;  /* 0x00016600ff027b82 */ /* 0x000e240000000a00 */
[----:B0-----:R-:W2:Y:S02]  /*0fd0*/  LDG.E.64 R2, desc[UR38][R2.64] ;  /* 0x0000002602027981 */ /* 0x001ea4000c1e1b00 */
[----:B--2---:R-:W-:-:S04]  /*0fe0*/  ISETP.NE.U32.AND P0, PT, R2, RZ, PT ;  /* 0x000000ff0200720c */ /* 0x004fc80003f05070 */
[----:B------:R-:W-:-:S13]  /*0ff0*/  ISETP.NE.AND.EX P0, PT, R3, RZ, PT, P0 ;  /* 0x000000ff0300720c */ /* 0x000fda0003f05300 */
[----:B------:R-:W-:Y:S05]  /*1000*/  @!P0 BRA `(.L_x_11) ;  /* 0x0000000000088947 */ /* 0x000fea0003800000 */
[----:B------:R0:W5:Y:S01]  /*1010*/  LD.E R29, desc[UR38][R2.64] ;  /* 0x00000026021d7980 */ /* 0x000162000c101900 */
[----:B------:R-:W-:Y:S05]  /*1020*/  BRA `(.L_x_12) ;  /* 0x0000000000247947 */ /* 0x000fea0003800000 */
.L_x_11:
[----:B------:R-:W-:Y:S02]  /*1030*/  ULDC.64 UR4, c[0x0][0x588] ;  /* 0x0001620000047ab9 */ /* 0x000fe40000000a00 */
[----:B------:R-:W-:-:S04]  /*1040*/  ISETP.NE.U32.AND P0, PT, RZ, UR4, PT ;  /* 0x00000004ff007c0c */ /* 0x000fc8000bf05070 */
[----:B------:R-:W-:-:S13]  /*1050*/  ISETP.NE.AND.EX P0, PT, RZ, UR5, PT, P0 ;  /* 0x00000005ff007c0c */ /* 0x000fda000bf05300 */
[----:B------:R-:W-:Y:S05]  /*1060*/  @!P0 BRA `(.L_x_13) ;  /* 0x00000000000c8947 */ /* 0x000fea0003800000 */
[----:B------:R-:W0:Y:S02]  /*1070*/  LDC.64 R2, c[0x0][0x588] ;  /* 0x00016200ff027b82 */ /* 0x000e240000000a00 */
[----:B0-----:R1:W5:Y:S01]  /*1080*/  LDG.E R29, desc[UR38][R2.64] ;  /* 0x00000026021d7981 */ /* 0x001362000c1e1900 */
[----:B------:R-:W-:Y:S05]  /*1090*/  BRA `(.L_x_12) ;  /* 0x0000000000087947 */ /* 0x000fea0003800000 */
.L_x_13:
[----:B------:R-:W-:Y:S02]  /*10a0*/  ULDC UR4, c[0x0][0x580] ;  /* 0x0001600000047ab9 */ /* 0x000fe40000000800 */
[----:B------:R-:W-:-:S07]  /*10b0*/  IMAD.U32 R29, RZ, RZ, UR4 ;  /* 0x00000004ff1d7e24 */ /* 0x000fce000f8e00ff */
.L_x_12:
[----:B------:R-:W-:Y:S02]  /*10c0*/  ULDC.64 UR4, c[0x0][0x5a0] ;  /* 0x0001680000047ab9 */ /* 0x000fe40000000a00 */
[----:B------:R-:W-:-:S04]  /*10d0*/  ISETP.NE.U32.AND P0, PT, RZ, UR4, PT ;  /* 0x00000004ff007c0c */ /* 0x000fc8000bf05070 */
[----:B------:R-:W-:-:S13]  /*10e0*/  ISETP.NE.AND.EX P0, PT, RZ, UR5, PT, P0 ;  /* 0x00000005ff007c0c */ /* 0x000fda000bf05300 */
[----:B------:R-:W-:Y:S05]  /*10f0*/  @!P0 BRA `(.L_x_14) ;  /* 0x00000000001c8947 */ /* 0x000fea0003800000 */
[----:B01----:R-:W0:Y:S02]  /*1100*/  LDC.64 R2, c[0x0][0x5a0] ;  /* 0x00016800ff027b82 */ /* 0x003e240000000a00 */
[----:B0-----:R-:W2:Y:S02]  /*1110*/  LDG.E.64 R2, desc[UR38][R2.64] ;  /* 0x0000002602027981 */ /* 0x001ea4000c1e1b00 */
[----:B--2---:R-:W-:-:S04]  /*1120*/  ISETP.NE.U32.AND P0, PT, R2, RZ, PT ;  /* 0x000000ff0200720c */ /* 0x004fc80003f05070 */
[----:B------:R-:W-:-:S13]  /*1130*/  ISETP.NE.AND.EX P0, PT, R3, RZ, PT, P0 ;  /* 0x000000ff0300720c */ /* 0x000fda0003f05300 */
[----:B------:R-:W-:Y:S05]  /*1140*/  @!P0 BRA `(.L_x_14) ;  /* 0x0000000000088947 */ /* 0x000fea0003800000 */
[----:B------:R0:W5:Y:S01]  /*1150*/  LD.E R40, desc[UR38][R2.64] ;  /* 0x0000002602287980 */ /* 0x000162000c101900 */
[----:B------:R-:W-:Y:S05]  /*1160*/  BRA `(.L_x_15) ;  /* 0x0000000000247947 */ /* 0x000fea0003800000 */
.L_x_14:
[----:B------:R-:W-:Y:S02]  /*1170*/  ULDC.64 UR4, c[0x0][0x590] ;  /* 0x0001640000047ab9 */ /* 0x000fe40000000a00 */
[----:B------:R-:W-:-:S04]  /*1180*/  ISETP.NE.U32.AND P0, PT, RZ, UR4, PT ;  /* 0x00000004ff007c0c */ /* 0x000fc8000bf05070 */
[----:B------:R-:W-:-:S13]  /*1190*/  ISETP.NE.AND.EX P0, PT, RZ, UR5, PT, P0 ;  /* 0x00000005ff007c0c */ /* 0x000fda000bf05300 */
[----:B------:R-:W-:Y:S05]  /*11a0*/  @!P0 BRA `(.L_x_16) ;  /* 0x00000000000c8947 */ /* 0x000fea0003800000 */
[----:B------:R-:W2:Y:S02]  /*11b0*/  LDC.64 R40, c[0x0][0x590] ;  /* 0x00016400ff287b82 */ /* 0x000ea40000000a00 */
[----:B--2---:R2:W5:Y:S01]  /*11c0*/  LDG.E R40, desc[UR38][R40.64] ;  /* 0x0000002628287981 */ /* 0x004562000c1e1900 */
[----:B------:R-:W-:Y:S05]  /*11d0*/  BRA `(.L_x_15) ;  /* 0x0000000000087947 */ /* 0x000fea0003800000 */
.L_x_16:
[----:B------:R-:W-:Y:S02]  /*11e0*/  ULDC UR4, c[0x0][0x584] ;  /* 0x0001610000047ab9 */ /* 0x000fe40000000800 */
[----:B------:R-:W-:-:S07]  /*11f0*/  IMAD.U32 R40, RZ, RZ, UR4 ;  /* 0x00000004ff287e24 */ /* 0x000fce000f8e00ff */
.L_x_15:
[----:B------:R-:W-:-:S13]  /*1200*/  LOP3.LUT P0, RZ, R8, 0xff, RZ, 0xc0, !PT ;  /* 0x000000ff08ff7812 */ /* 0x000fda000780c0ff */
[----:B------:R-:W-:Y:S05]  /*1210*/  @!P0 EXIT ;  /* 0x000000000000894d */ /* 0x000fea0003800000 */
[----:B01----:R-:W-:Y:S01]  /*1220*/  SHF.R.U32.HI R2, RZ, 0x1, R0 ;  /* 0x00000001ff027819 */ /* 0x003fe20000011600 */
[----:B------:R-:W-:Y:S01]  /*1230*/  ULDC UR4, c[0x0][0x28c] ;  /* 0x0000a30000047ab9 */ /* 0x000fe20000000800 */
[----:B------:R-:W-:Y:S01]  /*1240*/  SHF.R.U32.HI R0, RZ, 0x2, R22 ;  /* 0x00000002ff007819 */ /* 0x000fe20000011616 */
[----:B------:R-:W-:Y:S01]  /*1250*/  UIADD3 UR4, UR4, 0x3f, URZ ;  /* 0x0000003f04047890 */ /* 0x000fe2000fffe03f */
[----:B------:R-:W-:Y:S01]  /*1260*/  LOP3.LUT R6, R6, 0x1, RZ, 0xc0, !PT ;  /* 0x0000000106067812 */ /* 0x000fe200078ec0ff */
[----:B------:R-:W-:Y:S01]  /*1270*/  ULDC.64 UR44, c[0x0][0x5c8] ;  /* 0x00017200002c7ab9 */ /* 0x000fe20000000a00 */
[----:B------:R-:W-:Y:S01]  /*1280*/  LOP3.LUT R31, R2, 0x30, RZ, 0xc0, !PT ;  /* 0x00000030021f7812 */ /* 0x000fe200078ec0ff */
[----:B------:R-:W-:Y:S01]  /*1290*/  USHF.R.S32.HI UR5, URZ, 0x1f, UR4 ;  /* 0x0000001f3f057899 */ /* 0x000fe20008011404 */
[----:B------:R-:W-:Y:S01]  /*12a0*/  LOP3.LUT R0, R0, 0x7, RZ, 0xc0, !PT ;  /* 0x0000000700007812 */ /* 0x000fe200078ec0ff */
[----:B------:R-:W-:Y:S01]  /*12b0*/  IMAD.SHL.U32 R5, R6, 0x40, RZ ;  /* 0x0000004006057824 */ /* 0x000fe200078e00ff */
[----:B------:R-:W-:Y:S01]  /*12c0*/  LOP3.LUT R43, R16, 0x1, RZ, 0xfc, !PT ;  /* 0x00000001102b7812 */ /* 0x000fe200078efcff */
[----:B------:R-:W-:Y:S01]  /*12d0*/  ULEA.HI UR5, UR5, UR4, URZ, 0x6 ;  /* 0x0000000405057291 */ /* 0x000fe2000f8f303f */
[-CC-:B------:R-:W-:Y:S01]  /*12e0*/  IADD3 R3, RZ, -R31.reuse, -R0.reuse ;  /* 0x8000001fff037210 */ /* 0x180fe20007ffe800 */
[----:B------:R-:W-:Y:S01]  /*12f0*/  USHF.L.U64.HI UR43, UR44, 0x7, UR45 ;  /* 0x000000072c2b7899 */ /* 0x000fe2000801022d */
[----:B------:R-:W-:Y:S01]  /*1300*/  LOP3.LUT R0, R5, 0x40, R0, 0xe2, !PT ;  /* 0x0000004005007812 */ /* 0x000fe200078ee200 */
[----:B------:R-:W-:Y:S01]  /*1310*/  ULDC UR4, c[0x0][0x284] ;  /* 0x0000a10000047ab9 */ /* 0x000fe20000000800 */
[----:B------:R-:W-:Y:S01]  /*1320*/  USHF.L.U32 UR44, UR44, 0x7, URZ ;  /* 0x000000072c2c7899 */ /* 0x000fe2000800063f */
[----:B------:R-:W-:Y:S01]  /*1330*/  IMAD R3, R6, -0x40, R3 ;  /* 0xffffffc006037824 */ /* 0x000fe200078e0203 */
[----:B------:R-:W-:Y:S01]  /*1340*/  LOP3.LUT R30, R0, R31, RZ, 0xfc, !PT ;  /* 0x0000001f001e7212 */ /* 0x000fe200078efcff */
[----:B------:R-:W-:Y:S01]  /*1350*/  IMAD.MOV.U32 R31, RZ, RZ, RZ ;  /* 0x000000ffff1f7224 */ /* 0x000fe200078e00ff */
[----:B------:R-:W-:Y:S01]  /*1360*/  USHF.R.S32.HI UR45, URZ, 0x6, UR5 ;  /* 0x000000063f2d7899 */ /* 0x000fe20008011405 */
[----:B--2---:R-:W-:Y:S01]  /*1370*/  VIADD R41, R3, UR4 ;  /* 0x0000000403297c36 */ /* 0x004fe20008000000 */
[----:B------:R-:W-:Y:S01]  /*1380*/  UMOV UR40, URZ ;  /* 0x0000003f00287c82 */ /* 0x000fe20008000000 */
[----:B------:R-:W-:-:S09]  /*1390*/  UMOV UR41, URZ ;  /* 0x0000003f00297c82 */ /* 0x000fd20008000000 */
.L_x_48:
[----:B------:R-:W-:Y:S01]  /*13a0*/  LOP3.LUT R0, R22, 0x80, RZ, 0xc0, !PT ;  /* 0x0000008016007812 */ /* 0x000fe200078ec0ff */
[----:B------:R-:W0:Y:S01]  /*13b0*/  S2UR UR7, SR_CgaCtaId ;  /* 0x00000000000779c3 */ /* 0x000e220000008800 */
[----:B------:R-:W-:Y:S02]  /*13c0*/  UMOV UR6, 0x400 ;  /* 0x0000040000067882 */ /* 0x000fe40000000000 */
[----:B------:R-:W-:-:S06]  /*13d0*/  SHF.R.U32.HI R0, RZ, 0x7, R0 ;  /* 0x00000007ff007819 */ /* 0x000fcc0000011600 */
[----:B------:R-:W1:Y:S01]  /*13e0*/  SHFL.IDX PT, R0, R0, RZ, 0x1f ;  /* 0x00001fff00007589 */ /* 0x000e6200000e0000 */
[----:B0-----:R-:W-:Y:S01]  /*13f0*/  ULEA UR6, UR7, UR6, 0x18 ;  /* 0x0000000607067291 */ /* 0x001fe2000f8ec03f */
[----:B-1----:R-:W-:-:S13]  /*1400*/  R2UR UR4, R0 ;  /* 0x00000000000472ca */ /* 0x002fda00000e0000 */
[----:B------:R-:W-:-:S04]  /*1410*/  ULEA.HI UR5, UR4, UR4, URZ, 0x1 ;  /* 0x0000000404057291 */ /* 0x000fc8000f8f083f */
[----:B------:R-:W-:-:S04]  /*1420*/  ULOP3.LUT UR5, UR5, 0xffffe, URZ, 0xc0, !UPT ;  /* 0x000ffffe05057892 */ /* 0x000fc8000f8ec03f */
[----:B------:R-:W-:-:S03]  /*1430*/  UIADD3 UR5, UR4, -UR5, URZ ;  /* 0x8000000504057290 */ /* 0x000fc6000fffe03f */
[----:B------:R-:W-:Y:S01]  /*1440*/  ULDC UR4, c[0x0][0x28c] ;  /* 0x0000a30000047ab9 */ /* 0x000fe20000000800 */
[----:B------:R-:W-:Y:S01]  /*1450*/  ULEA UR5, UR5, UR6, 0xc ;  /* 0x0000000605057291 */ /* 0x000fe2000f8e603f */
[----:B------:R-:W-:-:S03]  /*1460*/  ISETP.LT.AND P0, PT, RZ, UR4, PT ;  /* 0x00000004ff007c0c */ /* 0x000fc6000bf01270 */
[----:B------:R-:W-:-:S04]  /*1470*/  UIADD3 UR5, UR5, 0x180, URZ ;  /* 0x0000018005057890 */ /* 0x000fc8000fffe03f */
[----:B------:R-:W-:-:S04]  /*1480*/  USHF.R.U32.HI UR5, URZ, 0x4, UR5 ;  /* 0x000000043f057899 */ /* 0x000fc80008011605 */
[----:B------:R-:W-:-:S04]  /*1490*/  ULOP3.LUT UR5, UR5, 0x3fff, URZ, 0xc0, !UPT ;  /* 0x00003fff05057892 */ /* 0x000fc8000f8ec03f */
[----:B------:R-:W-:Y:S01]  /*14a0*/  ULOP3.LUT UR46, UR5, 0x10000, URZ, 0xfc, !UPT ;  /* 0x00010000052e7892 */ /* 0x000fe2000f8efc3f */
[----:B------:R-:W-:Y:S11]  /*14b0*/  @P0 BRA `(.L_x_17) ;  /* 0x0000000000400947 */ /* 0x000ff60003800000 */
[----:B------:R-:W-:Y:S01]  /*14c0*/  MOV R0, 0x0 ;  /* 0x0000000000007802 */ /* 0x000fe20000000f00 */
[----:B------:R-:W-:Y:S01]  /*14d0*/  ULDC.64 UR4, c[0x4][0x68] ;  /* 0x01001a0000047ab9 */ /* 0x000fe20000000a00 */
[----:B------:R-:W-:Y:S01]  /*14e0*/  ULDC.64 UR6, c[0x4][0x8] ;  /* 0x0100020000067ab9 */ /* 0x000fe20000000a00 */
[----:B------:R-:W-:Y:S01]  /*14f0*/  IMAD.U32 R4, RZ, RZ, UR4 ;  /* 0x00000004ff047e24 */ /* 0x000fe2000f8e00ff */
[----:B------:R0:W1:Y:S01]  /*1500*/  LDC.64 R2, c[0x4][R0] ;  /* 0x0100000000027b82 */ /* 0x0000620000000a00 */
[----:B------:R-:W-:Y:S01]  /*1510*/  IMAD.U32 R5, RZ, RZ, UR5 ;  /* 0x00000005ff057e24 */ /* 0x000fe2000f8e00ff */
[----:B------:R-:W-:Y:S01]  /*1520*/  ULDC.64 UR4, c[0x4][0x70] ;  /* 0x01001c0000047ab9 */ /* 0x000fe20000000a00 */
[----:B------:R-:W-:Y:S02]  /*1530*/  IMAD.U32 R10, RZ, RZ, UR6 ;  /* 0x00000006ff0a7e24 */ /* 0x000fe4000f8e00ff */
[----:B------:R-:W-:Y:S02]  /*1540*/  IMAD.U32 R6, RZ, RZ, UR4 ;  /* 0x00000004ff067e24 */ /* 0x000fe4000f8e00ff */
[----:B------:R-:W-:-:S02]  /*1550*/  IMAD.U32 R7, RZ, RZ, UR5 ;  /* 0x00000005ff077e24 */ /* 0x000fc4000f8e00ff */
[----:B------:R-:W-:Y:S02]  /*1560*/  IMAD.U32 R11, RZ, RZ, UR7 ;  /* 0x00000007ff0b7e24 */ /* 0x000fe4000f8e00ff */
[----:B------:R-:W-:Y:S02]  /*1570*/  IMAD.MOV.U32 R8, RZ, RZ, 0x1e1 ;  /* 0x000001e1ff087424 */ /* 0x000fe400078e00ff */
[----:B------:R-:W-:Y:S02]  /*1580*/  IMAD.MOV.U32 R12, RZ, RZ, 0x1 ;  /* 0x00000001ff0c7424 */ /* 0x000fe400078e00ff */
[----:B0-----:R-:W-:-:S07]  /*1590*/  IMAD.MOV.U32 R13, RZ, RZ, RZ ;  /* 0x000000ffff0d7224 */ /* 0x001fce00078e00ff */
[----:B------:R-:W-:-:S07]  /*15a0*/  LEPC R20, `(.L_x_17) ;  /* 0x000000001014794e */ /* 0x000fce0000000000 */
[----:B-1---5:R-:W-:Y:S05]  /*15b0*/  CALL.ABS.NOINC R2 ;  /* 0x0000000002007343 */ /* 0x022fea0003c00000 */
.L_x_17:
[----:B------:R-:W-:-:S13]  /*15c0*/  ISETP.NE.AND P0, PT, R43, 0x3, PT ;  /* 0x000000032b00780c */ /* 0x000fda0003f05270 */
[----:B------:R-:W-:Y:S05]  /*15d0*/  @!P0 BRA `(.L_x_18) ;  /* 0x0000000000048947 */ /* 0x000fea0003800000 */
[----:B------:R-:W-:Y:S01]  /*15e0*/  BPT.TRAP 0x1 ;  /* 0x000000040000795c */ /* 0x000fe20000300000 */
.L_x_18:
[----:B------:R-:W0:Y:S01]  /*15f0*/  S2UR UR5, SR_CgaCtaId ;  /* 0x00000000000579c3 */ /* 0x000e220000008800 */
[----:B------:R-:W-:Y:S01]  /*1600*/  UMOV UR4, 0x400 ;  /* 0x0000040000047882 */ /* 0x000fe20000000000 */
[----:B------:R-:W-:Y:S02]  /*1610*/  IMAD.U32 R0, RZ, RZ, UR40 ;  /* 0x00000028ff007e24 */ /* 0x000fe4000f8e00ff */
[----:B------:R-:W-:-:S03]  /*1620*/  IMAD.U32 R2, RZ, RZ, UR41 ;  /* 0x00000029ff027e24 */ /* 0x000fc6000f8e00ff */
[----:B------:R-:W-:Y:S01]  /*1630*/  SHF.L.U32 R0, R0, 0x1f, RZ ;  /* 0x0000001f00007819 */ /* 0x000fe200000006ff */
[----:B0-----:R-:W-:-:S06]  /*1640*/  ULEA UR4, UR5, UR4, 0x18 ;  /* 0x0000000405047291 */ /* 0x001fcc000f8ec03f */
[----:B------:R-:W-:-:S04]  /*1650*/  IMAD.U32 R5, RZ, RZ, UR4 ;  /* 0x00000004ff057e24 */ /* 0x000fc8000f8e00ff */
[----:B------:R-:W-:-:S04]  /*1660*/  IMAD R3, R2, 0x8, R5 ;  /* 0x0000000802037824 */ /* 0x000fc800078e0205 */
[----:B------:R0:W1:Y:S01]  /*1670*/  SYNCS.PHASECHK.TRANS64.TRYWAIT P1, [R3+URZ], R0 ;  /* 0x00000000030075a7 */ /* 0x000062000802017f */
[----:B------:R-:W-:Y:S05]  /*1680*/  @!P0 BRA `(.L_x_19) ;  /* 0x0000000000048947 */ /* 0x000fea0003800000 */
[----:B------:R-:W-:Y:S01]  /*1690*/  BPT.TRAP 0x1 ;  /* 0x000000040000795c */ /* 0x000fe20000300000 */
.L_x_19:
[----:B-1----:R-:W-:Y:S05]  /*16a0*/  @P1 BRA `(.L_x_20) ;  /* 0x0000000000081947 */ /* 0x002fea0003800000 */
[----:B------:R-:W1:Y:S02]  /*16b0*/  SYNCS.PHASECHK.TRANS64.TRYWAIT P1, [R3+URZ], R0 ;  /* 0x00000000030075a7 */ /* 0x000e64000802017f */
[----:B-1----:R-:W-:Y:S05]  /*16c0*/  @!P1 BRA `(.L_x_21) ;  /* 0x0000003c008c9947 */ /* 0x002fea0003800000 */
.L_x_20:
[----:B------:R-:W-:-:S04]  /*16d0*/  UISETP.LT.AND UP0, UPT, UR45, 0x1, UPT ;  /* 0x000000012d00788c */ /* 0x000fc8000bf01270 */
[----:B------:R-:W-:-:S06]  /*16e0*/  USEL UR4, UR45, 0x1, UP0 ;  /* 0x000000012d047887 */ /* 0x000fcc0008000000 */
[----:B01----:R-:W-:Y:S01]  /*16f0*/  IMAD.U32 R0, RZ, RZ, UR4 ;  /* 0x00000004ff007e24 */ /* 0x003fe2000f8e00ff */
[----:B------:R-:W-:Y:S05]  /*1700*/  WARPSYNC.ALL ;  /* 0x0000000000007948 */ /* 0x000fea0003800000 */
[----:B------:R-:W-:-:S04]  /*1710*/  IADD3 R0, -R0, UR45, RZ ;  /* 0x0000002d00007c10 */ /* 0x000fc8000fffe1ff */
[----:B------:R-:W-:Y:S02]  /*1720*/  ISETP.GE.AND P1, PT, R0, 0x1, PT ;  /* 0x000000010000780c */ /* 0x000fe40003f26270 */
[----:B------:R-:W-:Y:S01]  /*1730*/  R2UR UR4, R5 ;  /* 0x00000000050472ca */ /* 0x000fe200000e0000 */
[----:B------:R-:W-:Y:S01]  /*1740*/  ULEA UR6, UR41, UR46, 0xb ;  /* 0x0000002e29067291 */ /* 0x000fe2000f8e583f */
[----:B------:R-:W-:Y:S01]  /*1750*/  WARPGROUP.ARRIVE ;  /* 0x00000000000079c5 */ /* 0x000fe20000000000 */
[----:B------:R-:W-:Y:S01]  /*1760*/  UMOV UR9, 0x80000020 ;  /* 0x8000002000097882 */ /* 0x000fe20000000000 */
[----:B------:R-:W-:Y:S01]  /*1770*/  UMOV UR11, 0x80000000 ;  /* 0x80000000000b7882 */ /* 0x000fe20000000000 */
[----:B------:R-:W-:Y:S02]  /*1780*/  UIADD3 UR7, UR6, 0x200, URZ ;  /* 0x0000020006077890 */ /* 0x000fe4000fffe03f */
[----:B------:R-:W-:Y:S02]  /*1790*/  UIADD3 UR12, UR6, 0x400, URZ ;  /* 0x00000400060c7890 */ /* 0x000fe4000fffe03f */
[----:B------:R-:W-:Y:S01]  /*17a0*/  UMOV UR8, UR6 ;  /* 0x0000000600087c82 */ /* 0x000fe20008000000 */
[----:B------:R-:W-:-:S03]  /*17b0*/  UIADD3 UR13, UR6, 0x600, URZ ;  /* 0x00000600060d7890 */ /* 0x000fc6000fffe03f */
[----:B------:R-:W-:-:S04]  /*17c0*/  UIADD3 UR4, UR4, 0x30180, URZ ;  /* 0x0003018004047890 */ /* 0x000fc8000fffe03f */
[----:B------:R-:W-:-:S04]  /*17d0*/  USHF.R.U32.HI UR4, URZ, 0x4, UR4 ;  /* 0x000000043f047899 */ /* 0x000fc80008011604 */
[----:B------:R-:W-:-:S04]  /*17e0*/  ULOP3.LUT UR4, UR4, 0x3fff, URZ, 0xc0, !UPT ;  /* 0x00003fff04047892 */ /* 0x000fc8000f8ec03f */
[----:B------:R-:W-:-:S04]  /*17f0*/  ULOP3.LUT UR4, UR4, 0x10000, URZ, 0xfc, !UPT ;  /* 0x0001000004047892 */ /* 0x000fc8000f8efc3f */
[----:B------:R-:W-:-:S07]  /*1800*/  ULEA UR5, UR41, UR4, 0x5 ;  /* 0x0000000429057291 */ /* 0x000fce000f8e283f */
[----:B------:R-:W-:Y:S02]  /*1810*/  UMOV UR10, UR5 ;  /* 0x00000005000a7c82 */ /* 0x000fe40008000000 */
[----:B------:R-:W-:Y:S01]  /*1820*/  IGMMA.64x8x32.S8.S8 R44, gdesc[UR8], RZ, !UPT, gsb0 ;  /* 0x00000000082c79f1 */ /* 0x000fe2000c0410ff */
[----:B------:R-:W-:Y:S01]  /*1830*/  UMOV UR8, UR7 ;  /* 0x0000000700087c82 */ /* 0x000fe20008000000 */
[----:B------:R-:W-:Y:S01]  /*1840*/  UMOV UR9, 0x80000020 ;  /* 0x8000002000097882 */ /* 0x000fe20000000000 */
[----:B------:R-:W-:Y:S01]  /*1850*/  UIADD3 UR7, UR6, 0x402, URZ ;  /* 0x0000040206077890 */ /* 0x000fe2000fffe03f */
[----:B------:R-:W-:Y:S02]  /*1860*/  WARPGROUP.DEPBAR.LE gsb0, 0x0 ;  /* 0x00008000000079c5 */ /* 0x000fe40000010000 */
[----:B------:R-:W-:-:S06]  /*1870*/  WARPGROUP.ARRIVE ;  /* 0x00000000000079c5 */ /* 0x000fcc0000000000 */
[----:B------:R-:W-:Y:S01]  /*1880*/  IGMMA.64x8x32.S8.S8 R36, gdesc[UR8], RZ, !UPT, gsb0 ;  /* 0x00000000082479f1 */ /* 0x000fe2000c0410ff */
[----:B------:R-:W-:Y:S01]  /*1890*/  UMOV UR8, UR12 ;  /* 0x0000000c00087c82 */ /* 0x000fe20008000000 */
[----:B------:R-:W-:Y:S01]  /*18a0*/  UMOV UR9, 0x80000020 ;  /* 0x8000002000097882 */ /* 0x000fe20000000000 */
        /* <DEDUP_REMOVED lines=8> */
[----:B------:R-:W-:Y:S02]  /*1930*/  UIADD3 UR8, UR6, 0x2, URZ ;  /* 0x0000000206087890 */ /* 0x000fe4000fffe03f */
[----:B------:R-:W-:Y:S01]  /*1940*/  UIADD3 UR10, UR5, 0x2, URZ ;  /* 0x00000002050a7890 */ /* 0x000fe2000fffe03f */
[----:B------:R-:W-:Y:S01]  /*1950*/  UMOV UR9, 0x80000020 ;  /* 0x8000002000097882 */ /* 0x000fe20000000000 */
[----:B------:R-:W-:Y:S01]  /*1960*/  UMOV UR11, 0x80000000 ;  /* 0x80000000000b7882 */ /* 0x000fe20000000000 */
[----:B------:R-:W-:Y:S02]  /*1970*/  UIADD3 UR5, UR6, 0x202, URZ ;  /* 0x0000020206057890 */ /* 0x000fe4000fffe03f */
[----:B------:R-:W-:Y:S01]  /*1980*/  UIADD3 UR6, UR6, 0x602, URZ ;  /* 0x0000060206067890 */ /* 0x000fe2000fffe03f */
[----:B------:R-:W-:Y:S02]  /*1990*/  WARPGROUP.DEPBAR.LE gsb0, 0x0 ;  /* 0x00008000000079c5 */ /* 0x000fe40000010000 */
[----:B------:R-:W-:-:S06]  /*19a0*/  WARPGROUP.ARRIVE ;  /* 0x00000000000079c5 */ /* 0x000fcc0000000000 */
[----:B------:R-:W-:Y:S01]  /*19b0*/  IGMMA.64x8x32.S8.S8 R44, gdesc[UR8], R44, gsb0 ;  /* 0x00000000082c79f1 */ /* 0x000fe2000804102c */
[----:B------:R-:W-:Y:S01]  /*19c0*/  UMOV UR8, UR5 ;  /* 0x0000000500087c82 */ /* 0x000fe20008000000 */
[----:B------:R-:W-:Y:S01]  /*19d0*/  UMOV UR9, 0x80000020 ;  /* 0x8000002000097882 */ /* 0x000fe20000000000 */
        /* <DEDUP_REMOVED lines=12> */
[----:B------:R-:W-:Y:S03]  /*1aa0*/  IGMMA.64x8x32.S8.S8 R24, gdesc[UR8], R24, gsb0 ;  /* 0x00000000081879f1 */ /* 0x000fe60008041018 */
[----:B------:R-:W-:Y:S02]  /*1ab0*/  WARPGROUP.DEPBAR.LE gsb0, 0x0 ;  /* 0x00008000000079c5 */ /* 0x000fe40000010000 */
[----:B------:R-:W-:Y:S05]  /*1ac0*/  @!P1 BRA `(.L_x_22) ;  /* 0x00000004007c9947 */ /* 0x000fea0003800000 */
[----:B------:R-:W-:Y:S02]  /*1ad0*/  UIADD3 UR5, UR41, 0x1, URZ ;  /* 0x0000000129057890 */ /* 0x000fe4000fffe03f */
[----:B------:R-:W-:Y:S02]  /*1ae0*/  IMAD.U32 R2, RZ, RZ, UR41 ;  /* 0x00000029ff027e24 */ /* 0x000fe4000f8e00ff */
[----:B------:R-:W-:-:S04]  /*1af0*/  UISETP.NE.AND UP0, UPT, UR5, 0x6, UPT ;  /* 0x000000060500788c */ /* 0x000fc8000bf05270 */
[----:B------:R-:W-:Y:S02]  /*1b00*/  USEL UR6, URZ, 0x1, UP0 ;  /* 0x000000013f067887 */ /* 0x000fe40008000000 */
[----:B------:R-:W-:Y:S02]  /*1b10*/  USEL UR5, UR5, URZ, UP0 ;  /* 0x0000003f05057287 */ /* 0x000fe40008000000 */
[----:B------:R-:W-:-:S06]  /*1b20*/  ULOP3.LUT UR6, UR40, UR6, URZ, 0x3c, !UPT ;  /* 0x0000000628067292 */ /* 0x000fcc000f8e3c3f */
[----:B------:R-:W-:-:S07]  /*1b30*/  IMAD.U32 R7, RZ, RZ, UR6 ;  /* 0x00000006ff077e24 */ /* 0x000fce000f8e00ff */
.L_x_29:
[----:B------:R-:W-:Y:S05]  /*1b40*/  @!P0 BRA `(.L_x_23) ;  /* 0x0000000000048947 */ /* 0x000fea0003800000 */
[----:B------:R-:W-:Y:S01]  /*1b50*/  BPT.TRAP 0x1 ;  /* 0x000000040000795c */ /* 0x000fe20000300000 */
.L_x_23:
[----:B------:R-:W0:Y:S01]  /*1b60*/  S2UR UR7, SR_CgaCtaId ;  /* 0x00000000000779c3 */ /* 0x000e220000008800 */
[----:B------:R-:W-:Y:S01]  /*1b70*/  UMOV UR6, 0x400 ;  /* 0x0000040000067882 */ /* 0x000fe20000000000 */
[----:B------:R-:W-:Y:S01]  /*1b80*/  IMAD.U32 R6, RZ, RZ, UR5 ;  /* 0x00000005ff067e24 */ /* 0x000fe2000f8e00ff */
[----:B------:R-:W-:Y:S01]  /*1b90*/  SHF.L.U32 R4, R7, 0x1f, RZ ;  /* 0x0000001f07047819 */ /* 0x000fe200000006ff */
[----:B0-----:R-:W-:-:S06]  /*1ba0*/  ULEA UR6, UR7, UR6, 0x18 ;  /* 0x0000000607067291 */ /* 0x001fcc000f8ec03f */
[----:B------:R-:W-:-:S04]  /*1bb0*/  IMAD.U32 R5, RZ, RZ, UR6 ;  /* 0x00000006ff057e24 */ /* 0x000fc8000f8e00ff */
[----:B------:R-:W-:-:S04]  /*1bc0*/  IMAD R3, R6, 0x8, R5 ;  /* 0x0000000806037824 */ /* 0x000fc800078e0205 */
[----:B------:R0:W1:Y:S01]  /*1bd0*/  SYNCS.PHASECHK.TRANS64.TRYWAIT P1, [R3+URZ], R4 ;  /* 0x00000004030075a7 */ /* 0x000062000802017f */
[----:B------:R-:W-:Y:S05]  /*1be0*/  @!P0 BRA `(.L_x_24) ;  /* 0x0000000000048947 */ /* 0x000fea0003800000 */
[----:B------:R-:W-:Y:S01]  /*1bf0*/  BPT.TRAP 0x1 ;  /* 0x000000040000795c */ /* 0x000fe20000300000 */
.L_x_24:
[----:B-1----:R-:W-:Y:S05]  /*1c00*/  @P1 BRA `(.L_x_25) ;  /* 0x0000000000081947 */ /* 0x002fea0003800000 */
[----:B------:R-:W1:Y:S02]  /*1c10*/  SYNCS.PHASECHK.TRANS64.TRYWAIT P1, [R3+URZ], R4 ;  /* 0x00000004030075a7 */ /* 0x000e64000802017f */
[----:B-1----:R-:W-:Y:S05]  /*1c20*/  @!P1 BRA `(.L_x_26) ;  /* 0x0000003800489947 */ /* 0x002fea0003800000 */
.L_x_25:
[----:B------:R-:W-:Y:S01]  /*1c30*/  ULEA UR6, UR5, UR4, 0x5 ;  /* 0x0000000405067291 */ /* 0x000fe2000f8e283f */
[----:B------:R-:W-:Y:S01]  /*1c40*/  WARPGROUP.ARRIVE ;  /* 0x00000000000079c5 */ /* 0x000fe20000000000 */
[----:B------:R-:W-:Y:S01]  /*1c50*/  ULEA UR7, UR5, UR46, 0xb ;  /* 0x0000002e05077291 */ /* 0x000fe2000f8e583f */
[----:B------:R-:W-:Y:S01]  /*1c60*/  UMOV UR11, 0x80000000 ;  /* 0x80000000000b7882 */ /* 0x000fe20000000000 */
[----:B------:R-:W-:Y:S02]  /*1c70*/  UMOV UR9, 0x80000020 ;  /* 0x8000002000097882 */ /* 0x000fe40000000000 */
[----:B------:R-:W-:Y:S01]  /*1c80*/  UIADD3 UR12, UR7, 0x200, URZ ;  /* 0x00000200070c7890 */ /* 0x000fe2000fffe03f */
[----:B------:R-:W-:Y:S02]  /*1c90*/  UMOV UR10, UR6 ;  /* 0x00000006000a7c82 */ /* 0x000fe40008000000 */
[----:B------:R-:W-:Y:S01]  /*1ca0*/  UMOV UR8, UR7 ;  /* 0x0000000700087c82 */ /* 0x000fe20008000000 */
[----:B------:R-:W-:Y:S01]  /*1cb0*/  UIADD3 UR13, UR7, 0x400, URZ ;  /* 0x00000400070d7890 */ /* 0x000fe2000fffe03f */
[----:B------:R-:W-:Y:S01]  /*1cc0*/  IGMMA.64x8x32.S8.S8 R44, gdesc[UR8], R44, gsb0 ;  /* 0x00000000082c79f1 */ /* 0x000fe2000804102c */
[----:B------:R-:W-:Y:S01]  /*1cd0*/  UMOV UR9, 0x80000020 ;  /* 0x8000002000097882 */ /* 0x000fe20000000000 */
[----:B------:R-:W-:Y:S01]  /*1ce0*/  UMOV UR8, UR12 ;  /* 0x0000000c00087c82 */ /* 0x000fe20008000000 */
[----:B------:R-:W-:-:S02]  /*1cf0*/  UIADD3 UR14, UR7, 0x600, URZ ;  /* 0x00000600070e7890 */ /* 0x000fc4000fffe03f */
        /* <DEDUP_REMOVED lines=40> */
[----:B------:R-:W-:Y:S01]  /*1f80*/  BPT.TRAP 0x1 ;  /* 0x000000040000795c */ /* 0x000fe20000300000 */
.L_x_27:
[----:B------:R-:W-:-:S13]  /*1f90*/  ISETP.NE.AND P1, PT, R28, RZ, PT ;  /* 0x000000ff1c00720c */ /* 0x000fda0003f25270 */
[----:B01----:R-:W-:-:S04]  /*1fa0*/  @P1 IMAD R3, R2, 0x8, R5 ;  /* 0x0000000802031824 */ /* 0x003fc800078e0205 */
[----:B------:R-:W-:-:S05]  /*1fb0*/  @P1 VIADD R4, R3, 0x30 ;  /* 0x0000003003041836 */ /* 0x000fca0000000000 */
[----:B------:R-:W-:-:S04]  /*1fc0*/  @P1 PRMT R4, R23, 0x654, R4 ;  /* 0x0000065417041816 */ /* 0x000fc80000000004 */
[----:B------:R0:W-:Y:S01]  /*1fd0*/  @P1 SYNCS.ARRIVE.TRANS64.RED.A1T0 RZ, [R4+URZ], RZ ;  /* 0x000000ff04ff19a7 */ /* 0x0001e2000810043f */
[----:B------:R-:W-:-:S13]  /*1fe0*/  ISETP.GT.U32.AND P1, PT, R16, 0x1, PT ;  /* 0x000000011000780c */ /* 0x000fda0003f24070 */
[----:B0-----:R-:W-:Y:S05]  /*1ff0*/  @P1 BRA `(.L_x_28) ;  /* 0x0000000000041947 */ /* 0x001fea0003800000 */
[----:B------:R-:W-:Y:S01]  /*2000*/  BPT.TRAP 0x1 ;  /* 0x000000040000795c */ /* 0x000fe20000300000 */
.L_x_28:
[----:B------:R-:W-:Y:S01]  /*2010*/  UIADD3 UR5, UR5, 0x1, URZ ;  /* 0x0000000105057890 */ /* 0x000fe2000fffe03f */
[----:B------:R-:W-:Y:S01]  /*2020*/  ISETP.GT.AND P2, PT, R0, 0x1, PT ;  /* 0x000000010000780c */ /* 0x000fe20003f44270 */
[----:B------:R-:W-:Y:S02]  /*2030*/  VIADD R2, R2, 0x1 ;  /* 0x0000000102027836 */ /* 0x000fe40000000000 */
[----:B------:R-:W-:Y:S01]  /*2040*/  UISETP.NE.AND UP0, UPT, UR5, 0x6, UPT ;  /* 0x000000060500788c */ /* 0x000fe2000bf05270 */
[----:B------:R-:W-:Y:S02]  /*2050*/  VIADD R0, R0, 0xffffffff ;  /* 0xffffffff00007836 */ /* 0x000fe40000000000 */
[C---:B------:R-:W-:Y:S01]  /*2060*/  ISETP.NE.AND P1, PT, R2.reuse, 0x6, PT ;  /* 0x000000060200780c */ /* 0x040fe20003f25270 */
[----:B------:R-:W-:Y:S02]  /*2070*/  USEL UR6, URZ, 0x1, UP0 ;  /* 0x000000013f067887 */ /* 0x000fe40008000000 */
[----:B------:R-:W-:Y:S01]  /*2080*/  USEL UR5, UR5, URZ, UP0 ;  /* 0x0000003f05057287 */ /* 0x000fe20008000000 */
[----:B------:R-:W-:-:S03]  /*2090*/  SEL R2, R2, RZ, P1 ;  /* 0x000000ff02027207 */ /* 0x000fc60000800000 */
[----:B------:R-:W-:Y:S01]  /*20a0*/  LOP3.LUT R7, R7, UR6, RZ, 0x3c, !PT ;  /* 0x0000000607077c12 */ /* 0x000fe2000f8e3cff */
[----:B------:R-:W-:Y:S07]  /*20b0*/  @P2 BRA `(.L_x_29) ;  /* 0xfffffff800a02947 */ /* 0x000fee000383ffff */
.L_x_22:
[----:B------:R-:W0:Y:S02]  /*20c0*/  LDC R0, c[0x0][0x28c] ;  /* 0x0000a300ff007b82 */ /* 0x000e240000000800 */
[----:B0-----:R-:W-:-:S13]  /*20d0*/  ISETP.GE.AND P1, PT, R0, 0x1, PT ;  /* 0x000000010000780c */ /* 0x001fda0003f26270 */
[----:B------:R-:W-:Y:S05]  /*20e0*/  @!P1 BRA `(.L_x_30) ;  /* 0x0000000000509947 */ /* 0x000fea0003800000 */
[----:B------:R-:W-:Y:S05]  /*20f0*/  @!P0 BRA `(.L_x_31) ;  /* 0x0000000000048947 */ /* 0x000fea0003800000 */
[----:B------:R-:W-:Y:S01]  /*2100*/  BPT.TRAP 0x1 ;  /* 0x000000040000795c */ /* 0x000fe20000300000 */
.L_x_31:
[----:B------:R-:W-:Y:S01]  /*2110*/  ISETP.NE.AND P0, PT, R28, RZ, PT ;  /* 0x000000ff1c00720c */ /* 0x000fe20003f05270 */
[----:B------:R-:W-:Y:S01]  /*2120*/  BSSY B0, `(.L_x_32) ;  /* 0x000000e000007945 */ /* 0x000fe20003800000 */
[----:B------:R-:W-:-:S11]  /*2130*/  ISETP.GT.U32.AND P1, PT, R16, 0x1, PT ;  /* 0x000000011000780c */ /* 0x000fd60003f24070 */
[----:B------:R-:W-:Y:S05]  /*2140*/  @!P0 BRA `(.L_x_33) ;  /* 0x00000000002c8947 */ /* 0x000fea0003800000 */
[----:B------:R-:W-:-:S04]  /*2150*/  UISETP.LT.AND UP0, UPT, UR45, 0x1, UPT ;  /* 0x000000012d00788c */ /* 0x000fc8000bf01270 */
[----:B------:R-:W-:-:S04]  /*2160*/  USEL UR6, UR45, 0x1, UP0 ;  /* 0x000000012d067887 */ /* 0x000fc80008000000 */
[----:B------:R-:W-:-:S04]  /*2170*/  UIADD3 UR6, UR41, UR45, -UR6 ;  /* 0x0000002d29067290 */ /* 0x000fc8000fffe806 */
[----:B------:R-:W-:-:S04]  /*2180*/  UIMAD.WIDE.U32 UR4, UR6, -0x55555555, URZ ;  /* 0xaaaaaaab060478a5 */ /* 0x000fc8000f8e003f */
[----:B------:R-:W-:-:S04]  /*2190*/  USHF.R.U32.HI UR4, URZ, 0x2, UR5 ;  /* 0x000000023f047899 */ /* 0x000fc80008011605 */
[----:B------:R-:W-:-:S06]  /*21a0*/  UIMAD UR6, UR4, -0x6, UR6 ;  /* 0xfffffffa040678a4 */ /* 0x000fcc000f8e0206 */
[----:B------:R-:W-:-:S04]  /*21b0*/  IMAD.U32 R0, RZ, RZ, UR6 ;  /* 0x00000006ff007e24 */ /* 0x000fc8000f8e00ff */
[----:B------:R-:W-:-:S04]  /*21c0*/  IMAD R0, R0, 0x8, R5 ;  /* 0x0000000800007824 */ /* 0x000fc800078e0205 */
[----:B------:R-:W-:-:S05]  /*21d0*/  VIADD R0, R0, 0x30 ;  /* 0x0000003000007836 */ /* 0x000fca0000000000 */
[----:B------:R-:W-:-:S04]  /*21e0*/  PRMT R0, R23, 0x654, R0 ;  /* 0x0000065417007816 */ /* 0x000fc80000000000 */
[----:B------:R0:W-:Y:S03]  /*21f0*/  SYNCS.ARRIVE.TRANS64.RED.A1T0 RZ, [R0+URZ], RZ ;  /* 0x000000ff00ff79a7 */ /* 0x0001e6000810043f */
.L_x_33:
[----:B------:R-:W-:Y:S05]  /*2200*/  BSYNC B0 ;  /* 0x0000000000007941 */ /* 0x000fea0003800000 */
.L_x_32:
[----:B------:R-:W-:Y:S05]  /*2210*/  @P1 BRA `(.L_x_30) ;  /* 0x0000000000041947 */ /* 0x000fea0003800000 */
[----:B------:R-:W-:Y:S01]  /*2220*/  BPT.TRAP 0x1 ;  /* 0x000000040000795c */ /* 0x000fe20000300000 */
.L_x_30:
[----:B------:R-:W1:Y:S01]  /*2230*/  LDC R3, c[0x0][0x288] ;  /* 0x0000a200ff037b82 */ /* 0x000e620000000800 */
[----:B------:R-:W-:Y:S01]  /*2240*/  IMAD.SHL.U32 R4, R48, 0x8, RZ ;  /* 0x0000000830047824 */ /* 0x000fe200078e00ff */
[----:B------:R-:W-:Y:S01]  /*2250*/  UIADD3 UR41, UR45, UR41, URZ ;  /* 0x000000292d297290 */ /* 0x000fe2000fffe03f */
[C---:B------:R-:W-:Y:S01]  /*2260*/  IMAD.SHL.U32 R2, R22.reuse, 0x2, RZ ;  /* 0x0000000216027824 */ /* 0x040fe200078e00ff */
[----:B------:R-:W-:Y:S01]  /*2270*/  ULDC UR7, c[0x0][0x284] ;  /* 0x0000a10000077ab9 */ /* 0x000fe20000000800 */
[----:B------:R-:W-:Y:S01]  /*2280*/  IMAD.SHL.U32 R8, R49, 0x200, RZ ;  /* 0x0000020031087824 */ /* 0x000fe200078e00ff */
[----:B------:R-:W-:Y:S01]  /*2290*/  UISETP.GT.U32.AND UP0, UPT, UR41, 0x5, UPT ;  /* 0x000000052900788c */ /* 0x000fe2000bf04070 */
[----:B0-----:R-:W-:Y:S01]  /*22a0*/  LOP3.LUT R0, R22, 0x3, RZ, 0xc0, !PT ;  /* 0x0000000316007812 */ /* 0x001fe200078ec0ff */
[----:B------:R-:W-:Y:S01]  /*22b0*/  UISETP.GE.U32.AND UP1, UPT, UR45, 0x6, UPT ;  /* 0x000000062d00788c */ /* 0x000fe2000bf26070 */
[----:B------:R-:W-:Y:S01]  /*22c0*/  LOP3.LUT R13, R2, 0x6, RZ, 0xc0, !PT ;  /* 0x00000006020d7812 */ /* 0x000fe200078ec0ff */
[----:B------:R-:W-:Y:S01]  /*22d0*/  UISETP.LT.U32.AND UP0, UPT, UR45, 0x6, UP0 ;  /* 0x000000062d00788c */ /* 0x000fe20008701070 */
[----:B------:R-:W-:Y:S01]  /*22e0*/  SHF.R.S32.HI R10, RZ, 0x1f, R53 ;  /* 0x0000001fff0a7819 */ /* 0x000fe20000011435 */
[----:B------:R-:W-:Y:S01]  /*22f0*/  UIMAD.WIDE.U32 UR4, UR41, -0x55555555, URZ ;  /* 0xaaaaaaab290478a5 */ /* 0x000fe2000f8e003f */
[----:B------:R-:W-:Y:S01]  /*2300*/  LOP3.LUT R2, R4, R13, RZ, 0xfc, !PT ;  /* 0x0000000d04027212 */ /* 0x000fe200078efcff */
[----:B------:R-:W-:Y:S01]  /*2310*/  USEL UR6, URZ, 0x1, !UP0 ;  /* 0x000000013f067887 */ /* 0x000fe2000c000000 */
[----:B------:R-:W-:Y:S01]  /*2320*/  ULDC.64 UR8, c[0x0][0x5d0] ;  /* 0x0001740000087ab9 */ /* 0x000fe20000000a00 */
[----:B------:R-:W-:-:S02]  /*2330*/  USHF.R.U32.HI UR4, URZ, 0x2, UR5 ;  /* 0x000000023f047899 */ /* 0x000fc40008011605 */
[----:B------:R-:W-:Y:S02]  /*2340*/  ULOP3.LUT UR40, UR40, UR6, URZ, 0x3c, !UPT ;  /* 0x0000000628287292 */ /* 0x000fe4000f8e3c3f */
[----:B------:R-:W-:Y:S02]  /*2350*/  UIMAD UR41, UR4, -0x6, UR41 ;  /* 0xfffffffa042978a4 */ /* 0x000fe4000f8e0229 */
[----:B------:R-:W-:Y:S01]  /*2360*/  @UP1 ULOP3.LUT UR40, UR40, 0x1, UR4, 0x78, !UPT ;  /* 0x0000000128281892 */ /* 0x000fe2000f8e7804 */
[----:B-1----:R-:W-:Y:S01]  /*2370*/  ISETP.GE.AND P0, PT, R4, R3, PT ;  /* 0x000000030400720c */ /* 0x002fe20003f06270 */
[----:B------:R-:W-:Y:S01]  /*2380*/  IMAD R5, R0, -0x2, R3 ;  /* 0xfffffffe00057824 */ /* 0x000fe200078e0203 */
[----:B------:R-:W-:Y:S01]  /*2390*/  SHF.R.S32.HI R3, RZ, 0x1f, R2 ;  /* 0x0000001fff037819 */ /* 0x000fe20000011402 */
[----:B------:R-:W-:Y:S01]  /*23a0*/  IMAD R0, R10, UR8, RZ ;  /* 0x000000080a007c24 */ /* 0x000fe2000f8e02ff */
[----:B------:R-:W-:Y:S01]  /*23b0*/  ISETP.GE.OR P0, PT, R8, UR7, P0 ;  /* 0x0000000708007c0c */ /* 0x000fe20008706670 */
[----:B------:R-:W-:-:S02]  /*23c0*/  IMAD.IADD R4, R5, 0x1, -R4 ;  /* 0x0000000105047824 */ /* 0x000fc400078e0a04 */
[C---:B------:R-:W-:Y:S02]  /*23d0*/  IMAD R7, R53.reuse, UR9, R0 ;  /* 0x0000000935077c24 */ /* 0x040fe4000f8e0200 */
[----:B------:R-:W-:-:S04]  /*23e0*/  IMAD.WIDE.U32 R2, R53, UR8, R2 ;  /* 0x0000000835027c25 */ /* 0x000fc8000f8e0002 */
[----:B------:R-:W-:Y:S02]  /*23f0*/  IMAD.IADD R7, R3, 0x1, R7 ;  /* 0x0000000103077824 */ /* 0x000fe400078e0207 */
[----:B------:R-:W-:Y:S02]  /*2400*/  IMAD.MOV.U32 R0, RZ, RZ, -0x1 ;  /* 0xffffffffff007424 */ /* 0x000fe400078e00ff */
[----:B------:R-:W-:Y:S01]  /*2410*/  IMAD.MOV.U32 R6, RZ, RZ, R2 ;  /* 0x000000ffff067224 */ /* 0x000fe200078e0002 */
[----:B------:R-:W-:Y:S06]  /*2420*/  @P0 BRA `(.L_x_34) ;  /* 0x0000001000fc0947 */ /* 0x000fec0003800000 */
[----:B------:R-:W0:Y:S01]  /*2430*/  LDC.64 R2, c[0x0][0x5c8] ;  /* 0x00017200ff027b82 */ /* 0x000e220000000a00 */
[----:B-----5:R-:W-:Y:S01]  /*2440*/  ISETP.NE.AND P0, PT, R40, RZ, PT ;  /* 0x000000ff2800720c */ /* 0x020fe20003f05270 */
[----:B------:R-:W-:Y:S01]  /*2450*/  IMAD.WIDE R14, R49, 0x200, R30 ;  /* 0x00000200310e7825 */ /* 0x000fe200078e021e */
[----:B------:R-:W-:Y:S03]  /*2460*/  BSSY B0, `(.L_x_34) ;  /* 0x000013b000007945 */ /* 0x000fe60003800000 */
[-C--:B0-----:R-:W-:Y:S02]  /*2470*/  IMAD R5, R15, R2.reuse, RZ ;  /* 0x000000020f057224 */ /* 0x081fe400078e02ff */
[----:B------:R-:W-:-:S04]  /*2480*/  IMAD.WIDE.U32 R50, R14, R2, R6 ;  /* 0x000000020e327225 */ /* 0x000fc800078e0006 */
[----:B------:R-:W-:Y:S02]  /*2490*/  IMAD R7, R14, R3, R5 ;  /* 0x000000030e077224 */ /* 0x000fe400078e0205 */
[----:B------:R-:W-:Y:S02]  /*24a0*/  IMAD.IADD R5, R41, 0x1, -R8 ;  /* 0x0000000129057824 */ /* 0x000fe400078e0a08 */
[----:B------:R-:W-:Y:S01]  /*24b0*/  IMAD.IADD R54, R51, 0x1, R7 ;  /* 0x0000000133367824 */ /* 0x000fe200078e0207 */
[----:B------:R-:W-:Y:S06]  /*24c0*/  @!P0 BRA `(.L_x_35) ;  /* 0x0000000c00348947 */ /* 0x000fec0003800000 */
[----:B------:R-:W0:Y:S01]  /*24d0*/  LDC.64 R8, c[0x0][0x5b0] ;  /* 0x00016c00ff087b82 */ /* 0x000e220000000a00 */
[----:B------:R-:W-:Y:S01]  /*24e0*/  IMAD R12, R48, 0x8, R13 ;  /* 0x00000008300c7824 */ /* 0x000fe200078e020d */
[----:B------:R-:W-:Y:S01]  /*24f0*/  ULDC.64 UR4, c[0x0][0x5b8] ;  /* 0x00016e0000047ab9 */ /* 0x000fe20000000a00 */
[----:B------:R-:W-:Y:S01]  /*2500*/  ISETP.GE.AND P1, PT, R4, 0x1, PT ;  /* 0x000000010400780c */ /* 0x000fe20003f26270 */
[----:B------:R-:W-:Y:S01]  /*2510*/  IMAD R10, R10, UR4, RZ ;  /* 0x000000040a0a7c24 */ /* 0x000fe2000f8e02ff */
[----:B------:R-:W-:Y:S01]  /*2520*/  BSSY B1, `(.L_x_36) ;  /* 0x0000012000017945 */ /* 0x000fe20003800000 */
[----:B------:R-:W-:Y:S02]  /*2530*/  SHF.R.S32.HI R13, RZ, 0x1f, R12 ;  /* 0x0000001fff0d7819 */ /* 0x000fe4000001140c */
[----:B------:R-:W1:Y:S01]  /*2540*/  LDC.64 R6, c[0x0][0x5a8] ;  /* 0x00016a00ff067b82 */ /* 0x000e620000000a00 */
[----:B------:R-:W-:Y:S01]  /*2550*/  IMAD R11, R53, UR5, R10 ;  /* 0x00000005350b7c24 */ /* 0x000fe2000f8e020a */
[----:B------:R-:W-:Y:S01]  /*2560*/  ISETP.LT.OR P2, PT, R5, 0x1, !P1 ;  /* 0x000000010500780c */ /* 0x000fe20004f41670 */
[----:B------:R-:W-:-:S04]  /*2570*/  IMAD.WIDE.U32 R12, R53, UR4, R12 ;  /* 0x00000004350c7c25 */ /* 0x000fc8000f8e000c */
[----:B------:R-:W-:Y:S02]  /*2580*/  IMAD.IADD R11, R13, 0x1, R11 ;  /* 0x000000010d0b7824 */ /* 0x000fe400078e020b */
[----:B------:R-:W-:Y:S02]  /*2590*/  IMAD.MOV.U32 R10, RZ, RZ, R12 ;  /* 0x000000ffff0a7224 */ /* 0x000fe400078e000c */
[-C--:B0-----:R-:W-:Y:S01]  /*25a0*/  IMAD R15, R15, R8.reuse, RZ ;  /* 0x000000080f0f7224 */ /* 0x081fe200078e02ff */
[----:B------:R-:W-:Y:S01]  /*25b0*/  SHF.L.U64.HI R49, R8, 0x3, R9 ;  /* 0x0000000308317819 */ /* 0x000fe20000010209 */
[----:B------:R-:W-:-:S04]  /*25c0*/  IMAD.WIDE.U32 R20, R14, R8, R10 ;  /* 0x000000080e147225 */ /* 0x000fc800078e000a */
[----:B------:R-:W-:Y:S01]  /*25d0*/  IMAD R55, R14, R9, R15 ;  /* 0x000000090e377224 */ /* 0x000fe200078e020f */
[----:B-1----:R-:W-:Y:S01]  /*25e0*/  IADD3 R52, P0, R20, R6, RZ ;  /* 0x0000000614347210 */ /* 0x002fe20007f1e0ff */
[----:B------:R-:W-:-:S03]  /*25f0*/  IMAD.SHL.U32 R48, R8, 0x8, RZ ;  /* 0x0000000808307824 */ /* 0x000fc600078e00ff */
[----:B------:R-:W-:Y:S01]  /*2600*/  IADD3.X R53, R7, R21, R55, P0, !PT ;  /* 0x0000001507357210 */ /* 0x000fe200007fe437 */
[----:B------:R-:W-:Y:S01]  /*2610*/  IMAD.WIDE.U32 R20, R14, R8, R48 ;  /* 0x000000080e147225 */ /* 0x000fe200078e0030 */
[----:B------:R-:W-:Y:S07]  /*2620*/  @P2 BRA `(.L_x_37) ;  /* 0x0000000000042947 */ /* 0x000fee0003800000 */
[----:B------:R0:W5:Y:S02]  /*2630*/  LDG.E.U8 R42, desc[UR38][R52.64] ;  /* 0x00000026342a7981 */ /* 0x000164000c1e1100 */
.L_x_37:
[----:B------:R-:W-:Y:S05]  /*2640*/  BSYNC B1 ;  /* 0x0000000000017941 */ /* 0x000fea0003800000 */
.L_x_36:
[----:B-----5:R-:W-:Y:S01]  /*2650*/  LOP3.LUT R15, R42, 0xffff, RZ, 0xc0, !PT ;  /* 0x0000ffff2a0f7812 */ /* 0x020fe200078ec0ff */
[----:B------:R-:W-:Y:S01]  /*2660*/  ULDC.64 UR4, c[0x0][0x5c0] ;  /* 0x0001700000047ab9 */ /* 0x000fe20000000a00 */
[----:B------:R-:W-:Y:S01]  /*2670*/  IMAD.IADD R21, R55, 0x1, R21 ;  /* 0x0000000137157824 */ /* 0x000fe200078e0215 */
[--C-:B------:R-:W-:Y:S01]  /*2680*/  IADD3 R48, P4, P5, R12, R6, R20.reuse ;  /* 0x000000060c307210 */ /* 0x100fe20007d9e014 */
[----:B------:R-:W-:Y:S01]  /*2690*/  IMAD R57, R9, 0x78, RZ ;  /* 0x0000007809397824 */ /* 0x000fe200078e02ff */
[----:B------:R-:W-:Y:S01]  /*26a0*/  PRMT R49, R15, 0x8880, RZ ;  /* 0x000088800f317816 */ /* 0x000fe200000000ff */
[----:B------:R-:W-:Y:S01]  /*26b0*/  BSSY B1, `(.L_x_38) ;  /* 0x0000010000017945 */ /* 0x000fe20003800000 */
[----:B------:R-:W-:Y:S01]  /*26c0*/  IADD3 R14, P0, R50, UR4, RZ ;  /* 0x00000004320e7c10 */ /* 0x000fe2000ff1e0ff */
[----:B------:R-:W-:-:S03]  /*26d0*/  IMAD.WIDE.U32 R50, R8, 0x78, R20 ;  /* 0x0000007808327825 */ /* 0x000fc600078e0014 */
[----:B------:R-:W-:Y:S01]  /*26e0*/  IADD3.X R15, R54, UR5, RZ, P0, !PT ;  /* 0x00000005360f7c10 */ /* 0x000fe200087fe4ff */
[----:B------:R-:W-:Y:S01]  /*26f0*/  IMAD R56, R49, R40, RZ ;  /* 0x0000002831387224 */ /* 0x000fe200078e02ff */
[----:B------:R-:W-:Y:S01]  /*2700*/  IADD3.X R49, R11, R7, R21, P4, P5 ;  /* 0x000000070b317210 */ /* 0x000fe200027ea415 */
[----:B------:R-:W-:Y:S01]  /*2710*/  IMAD.IADD R58, R51, 0x1, R57 ;  /* 0x00000001333a7824 */ /* 0x000fe200078e0239 */
[----:B------:R-:W-:Y:S01]  /*2720*/  ISETP.GE.AND P0, PT, R4, 0x2, PT ;  /* 0x000000020400780c */ /* 0x000fe20003f06270 */
[----:B------:R-:W-:Y:S01]  /*2730*/  @!P2 IMAD R21, R44, R29, R56 ;  /* 0x0000001d2c15a224 */ /* 0x000fe200078e0238 */
[----:B------:R-:W-:Y:S02]  /*2740*/  IADD3 R54, P4, P5, R12, R6, R50 ;  /* 0x000000060c367210 */ /* 0x000fe40007d9e032 */
[----:B------:R-:W-:Y:S02]  /*2750*/  ISETP.LT.OR P3, PT, R5, 0x1, !P0 ;  /* 0x000000010500780c */ /* 0x000fe40004761670 */
[----:B------:R1:W-:Y:S11]  /*2760*/  @!P2 STG.E.U8 desc[UR38][R14.64], R21 ;  /* 0x000000150e00a986 */ /* 0x0003f6000c101126 */
[----:B------:R-:W-:Y:S05]  /*2770*/  @P3 BRA `(.L_x_39) ;  /* 0x00000000000c3947 */ /* 0x000fea0003800000 */
[----:B------:R-:W1:Y:S02]  /*2780*/  LDG.E.U8 R42, desc[UR38][R52.64+0x1] ;  /* 0x00000126342a7981 */ /* 0x000e64000c1e1100 */
[----:B-1----:R-:W-:-:S05]  /*2790*/  PRMT R21, R42, 0x8880, RZ ;  /* 0x000088802a157816 */ /* 0x002fca00000000ff */
[----:B------:R-:W-:-:S07]  /*27a0*/  IMAD R56, R21, R40, RZ ;  /* 0x0000002815387224 */ /* 0x000fce00078e02ff */
.L_x_39:
[----:B------:R-:W-:Y:S05]  /*27b0*/  BSYNC B1 ;  /* 0x0000000000017941 */ /* 0x000fea0003800000 */
.L_x_38:
[----:B------:R-:W-:Y:S01]  /*27c0*/  ISETP.LT.OR P2, PT, R5, 0x9, !P1 ;  /* 0x000000090500780c */ /* 0x000fe20004f41670 */
[----:B------:R-:W-:Y:S01]  /*27d0*/  @!P3 IMAD R45, R45, R29, R56 ;  /* 0x0000001d2d2db224 */ /* 0x000fe200078e0238 */
[----:B------:R-:W-:Y:S01]  /*27e0*/  BSSY B1, `(.L_x_40) ;  /* 0x000000d000017945 */ /* 0x000fe20003800000 */
[----:B------:R-:W-:Y:S01]  /*27f0*/  @!P3 IMAD.MOV.U32 R20, RZ, RZ, R14 ;  /* 0x000000ffff14b224 */ /* 0x000fe200078e000e */
[----:B------:R-:W-:Y:S01]  /*2800*/  IADD3.X R55, R11, R7, R58, P4, P5 ;  /* 0x000000070b377210 */ /* 0x000fe200027ea43a */
[----:B-1----:R-:W-:Y:S01]  /*2810*/  @!P3 IMAD.MOV.U32 R21, RZ, RZ, R15 ;  /* 0x000000ffff15b224 */ /* 0x002fe200078e000f */
[C---:B------:R-:W-:Y:S02]  /*2820*/  ISETP.LT.OR P5, PT, R5.reuse, 0x9, !P0 ;  /* 0x000000090500780c */ /* 0x040fe400047a1670 */
[----:B------:R-:W-:Y:S02]  /*2830*/  ISETP.LT.OR P4, PT, R5, 0x81, !P1 ;  /* 0x000000810500780c */ /* 0x000fe40004f81670 */
[----:B------:R1:W-:Y:S01]  /*2840*/  @!P3 STG.E.U8 desc[UR38][R20.64+0x1], R45 ;  /* 0x0000012d1400b986 */ /* 0x0003e2000c101126 */
[----:B------:R-:W-:-:S04]  /*2850*/  LEA R14, P3, R2, R14, 0x3 ;  /* 0x0000000e020e7211 */ /* 0x000fc800078618ff */
[----:B------:R-:W-:Y:S01]  /*2860*/  LEA.HI.X R15, R2, R15, R3, 0x3, P3 ;  /* 0x0000000f020f7211 */ /* 0x000fe200018f1c03 */
[----:B------:R-:W-:Y:S08]  /*2870*/  @P2 BRA `(.L_x_41) ;  /* 0x00000000000c2947 */ /* 0x000ff00003800000 */
[----:B------:R-:W1:Y:S02]  /*2880*/  LDG.E.U8 R42, desc[UR38][R48.64] ;  /* 0x00000026302a7981 */ /* 0x000e64000c1e1100 */
[----:B-1----:R-:W-:-:S05]  /*2890*/  PRMT R21, R42, 0x8880, RZ ;  /* 0x000088802a157816 */ /* 0x002fca00000000ff */
[----:B------:R-:W-:-:S07]  /*28a0*/  IMAD R56, R21, R40, RZ ;  /* 0x0000002815387224 */ /* 0x000fce00078e02ff */
.L_x_41:
[----:B------:R-:W-:Y:S05]  /*28b0*/  BSYNC B1 ;  /* 0x0000000000017941 */ /* 0x000fea0003800000 */
.L_x_40:
[----:B-1----:R-:W-:Y:S01]  /*28c0*/  @!P2 IMAD R21, R46, R29, R56 ;  /* 0x0000001d2e15a224 */ /* 0x002fe200078e0238 */
[----:B------:R-:W-:Y:S04]  /*28d0*/  BSSY B1, `(.L_x_42) ;  /* 0x0000006000017945 */ /* 0x000fe80003800000 */
[----:B------:R1:W-:Y:S01]  /*28e0*/  @!P2 STG.E.U8 desc[UR38][R14.64], R21 ;  /* 0x000000150e00a986 */ /* 0x0003e2000c101126 */
[----:B------:R-:W-:Y:S05]  /*28f0*/  @P5 BRA `(.L_x_43) ;  /* 0x00000000000c5947 */ /* 0x000fea0003800000 */
[----:B------:R-:W1:Y:S02]  /*2900*/  LDG.E.U8 R42, desc[UR38][R48.64+0x1] ;  /* 0x00000126302a7981 */ /* 0x000e64000c1e1100 */
[----:B-1----:R-:W-:-:S05]  /*2910*/  PRMT R21, R42, 0x8880, RZ ;  /* 0x000088802a157816 */ /* 0x002fca00000000ff */
[----:B------:R-:W-:-:S07]  /*2920*/  IMAD R56, R21, R40, RZ ;  /* 0x0000002815387224 */ /* 0x000fce00078e02ff */
.L_x_43:
[----:B------:R-:W-:Y:S05]  /*2930*/  BSYNC B1 ;  /* 0x0000000000017941 */ /* 0x000fea0003800000 */
.L_x_42:
[----:B------:R-:W-:-:S05]  /*2940*/  @!P5 IMAD R47, R47, R29, R56 ;  /* 0x0000001d2f2fd224 */ /* 0x000fca00078e0238 */
[----:B------:R2:W-:Y:S04]  /*2950*/  @!P5 STG.E.U8 desc[UR38][R14.64+0x1], R47 ;  /* 0x0000012f0e00d986 */ /* 0x0005e8000c101126 */
[----:B------:R-:W3:Y:S01]  /*2960*/  @!P4 LDG.E.U8 R42, desc[UR38][R54.64] ;  /* 0x00000026362ac981 */ /* 0x000ee2000c1e1100 */
[----:B------:R-:W-:Y:S01]  /*2970*/  @!P4 IMAD.MOV.U32 R20, RZ, RZ, R14 ;  /* 0x000000ffff14c224 */ /* 0x000fe200078e000e */
[----:B------:R-:W-:Y:S01]  /*2980*/  ISETP.LT.OR P3, PT, R5, 0x81, !P0 ;  /* 0x000000810500780c */ /* 0x000fe20004761670 */
[----:B-1----:R-:W-:Y:S02]  /*2990*/  @!P4 IMAD.MOV.U32 R21, RZ, RZ, R15 ;  /* 0x000000ffff15c224 */ /* 0x002fe400078e000f */
[----:B------:R-:W-:Y:S02]  /*29a0*/  @!P4 IMAD R45, R3, 0x78, RZ ;  /* 0x00000078032dc824 */ /* 0x000fe400078e02ff */
[----:B------:R-:W-:-:S04]  /*29b0*/  @!P4 IMAD.WIDE.U32 R20, R2, 0x78, R20 ;  /* 0x000000780214c825 */ /* 0x000fc800078e0014 */
[----:B------:R-:W-:Y:S01]  /*29c0*/  @!P4 IMAD.IADD R21, R21, 0x1, R45 ;  /* 0x000000011515c824 */ /* 0x000fe200078e022d */
[----:B---3--:R-:W-:-:S05]  /*29d0*/  @!P4 PRMT R13, R42, 0x8880, RZ ;  /* 0x000088802a0dc816 */ /* 0x008fca00000000ff */
[----:B------:R-:W-:-:S04]  /*29e0*/  @!P4 IMAD R56, R13, R40, RZ ;  /* 0x000000280d38c224 */ /* 0x000fc800078e02ff */
[----:B------:R-:W-:-:S05]  /*29f0*/  @!P4 IMAD R13, R36, R29, R56 ;  /* 0x0000001d240dc224 */ /* 0x000fca00078e0238 */
[----:B------:R1:W-:Y:S04]  /*2a00*/  @!P4 STG.E.U8 desc[UR38][R20.64], R13 ;  /* 0x0000000d1400c986 */ /* 0x0003e8000c101126 */
[----:B------:R-:W2:Y:S01]  /*2a10*/  @!P3 LDG.E.U8 R42, desc[UR38][R54.64+0x1] ;  /* 0x00000126362ab981 */ /* 0x000ea2000c1e1100 */
[----:B------:R-:W-:Y:S01]  /*2a20*/  LEA R44, P4, R8, R50, 0x3 ;  /* 0x00000032082c7211 */ /* 0x000fe200078818ff */
[----:B------:R-:W-:Y:S01]  /*2a30*/  @!P3 IMAD R51, R3, 0x78, RZ ;  /* 0x000000780333b824 */ /* 0x000fe200078e02ff */
[----:B------:R-:W-:Y:S01]  /*2a40*/  ISETP.LT.OR P2, PT, R5, 0x89, !P1 ;  /* 0x000000890500780c */ /* 0x000fe20004f41670 */
[----:B------:R-:W-:Y:S01]  /*2a50*/  @!P3 IMAD.WIDE.U32 R48, R2, 0x78, R14 ;  /* 0x000000780230b825 */ /* 0x000fe200078e000e */
[----:B------:R-:W-:Y:S02]  /*2a60*/  LEA.HI.X R45, R8, R58, R9, 0x3, P4 ;  /* 0x0000003a082d7211 */ /* 0x000fe400020f1c09 */
[----:B------:R-:W-:Y:S01]  /*2a70*/  IADD3 R46, P4, P5, R12, R6, R44 ;  /* 0x000000060c2e7210 */ /* 0x000fe20007d9e02c */
[----:B------:R-:W-:Y:S01]  /*2a80*/  @!P3 IMAD.IADD R49, R49, 0x1, R51 ;  /* 0x000000013131b824 */ /* 0x000fe200078e0233 */
[----:B--2---:R-:W-:-:S05]  /*2a90*/  @!P3 PRMT R47, R42, 0x8880, RZ ;  /* 0x000088802a2fb816 */ /* 0x004fca00000000ff */
[----:B------:R-:W-:Y:S01]  /*2aa0*/  @!P3 IMAD R56, R47, R40, RZ ;  /* 0x000000282f38b224 */ /* 0x000fe200078e02ff */
[----:B------:R-:W-:-:S03]  /*2ab0*/  IADD3.X R47, R11, R7, R45, P4, P5 ;  /* 0x000000070b2f7210 */ /* 0x000fc600027ea42d */
[----:B------:R-:W-:-:S05]  /*2ac0*/  @!P3 IMAD R37, R37, R29, R56 ;  /* 0x0000001d2525b224 */ /* 0x000fca00078e0238 */
[----:B------:R2:W-:Y:S04]  /*2ad0*/  @!P3 STG.E.U8 desc[UR38][R48.64+0x1], R37 ;  /* 0x000001253000b986 */ /* 0x0005e8000c101126 */
[----:B------:R-:W1:Y:S01]  /*2ae0*/  @!P2 LDG.E.U8 R42, desc[UR38][R46.64] ;  /* 0x000000262e2aa981 */ /* 0x000e62000c1e1100 */
[----:B------:R-:W-:Y:S02]  /*2af0*/  ISETP.LT.OR P3, PT, R5, 0x89, !P0 ;  /* 0x000000890500780c */ /* 0x000fe40004761670 */
[----:B------:R-:W-:-:S04]  /*2b00*/  IADD3 R14, P4, R14, UR44, RZ ;  /* 0x0000002c0e0e7c10 */ /* 0x000fc8000ff9e0ff */
[----:B------:R-:W-:Y:S02]  /*2b10*/  IADD3.X R15, R15, UR43, RZ, P4, !PT ;  /* 0x0000002b0f0f7c10 */ /* 0x000fe4000a7fe4ff */
[----:B-1----:R-:W-:-:S05]  /*2b20*/  @!P2 PRMT R13, R42, 0x8880, RZ ;  /* 0x000088802a0da816 */ /* 0x002fca00000000ff */
[----:B------:R-:W-:-:S04]  /*2b30*/  @!P2 IMAD R56, R13, R40, RZ ;  /* 0x000000280d38a224 */ /* 0x000fc800078e02ff */
[----:B------:R-:W-:-:S05]  /*2b40*/  @!P2 IMAD R13, R38, R29, R56 ;  /* 0x0000001d260da224 */ /* 0x000fca00078e0238 */
[----:B------:R1:W-:Y:S04]  /*2b50*/  @!P2 STG.E.U8 desc[UR38][R14.64], R13 ;  /* 0x0000000d0e00a986 */ /* 0x0003e8000c101126 */
[----:B------:R-:W3:Y:S01]  /*2b60*/  @!P3 LDG.E.U8 R42, desc[UR38][R46.64+0x1] ;  /* 0x000001262e2ab981 */ /* 0x000ee2000c1e1100 */
[----:B------:R-:W-:Y:S01]  /*2b70*/  IMAD.WIDE.U32 R44, R8, 0x78, R44 ;  /* 0x00000078082c7825 */ /* 0x000fe200078e002c */
[----:B------:R-:W-:-:S03]  /*2b80*/  ISETP.LT.OR P2, PT, R5, 0x101, !P1 ;  /* 0x000001010500780c */ /* 0x000fc60004f41670 */
[----:B------:R-:W-:Y:S01]  /*2b90*/  IMAD.IADD R10, R57, 0x1, R45 ;  /* 0x00000001390a7824 */ /* 0x000fe200078e022d */
[----:B--2---:R-:W-:-:S04]  /*2ba0*/  IADD3 R48, P4, P5, R12, R6, R44 ;  /* 0x000000060c307210 */ /* 0x004fc80007d9e02c */
[----:B------:R-:W-:Y:S02]  /*2bb0*/  IADD3.X R49, R11, R7, R10, P4, P5 ;  /* 0x000000070b317210 */ /* 0x000fe400027ea40a */
[----:B---3--:R-:W-:-:S05]  /*2bc0*/  @!P3 PRMT R21, R42, 0x8880, RZ ;  /* 0x000088802a15b816 */ /* 0x008fca00000000ff */
[----:B------:R-:W-:-:S04]  /*2bd0*/  @!P3 IMAD R56, R21, R40, RZ ;  /* 0x000000281538b224 */ /* 0x000fc800078e02ff */
[----:B------:R-:W-:-:S05]  /*2be0*/  @!P3 IMAD R39, R39, R29, R56 ;  /* 0x0000001d2727b224 */ /* 0x000fca00078e0238 */
[----:B------:R2:W-:Y:S04]  /*2bf0*/  @!P3 STG.E.U8 desc[UR38][R14.64+0x1], R39 ;  /* 0x000001270e00b986 */ /* 0x0005e8000c101126 */
[----:B------:R-:W1:Y:S01]  /*2c00*/  @!P2 LDG.E.U8 R42, desc[UR38][R48.64] ;  /* 0x00000026302aa981 */ /* 0x000e62000c1e1100 */
[----:B------:R-:W-:Y:S01]  /*2c10*/  @!P2 IMAD.MOV.U32 R20, RZ, RZ, R14 ;  /* 0x000000ffff14a224 */ /* 0x000fe200078e000e */
[----:B------:R-:W-:Y:S01]  /*2c20*/  ISETP.LT.OR P3, PT, R5, 0x101, !P0 ;  /* 0x000001010500780c */ /* 0x000fe20004761670 */
[----:B------:R-:W-:Y:S02]  /*2c30*/  @!P2 IMAD.MOV.U32 R21, RZ, RZ, R15 ;  /* 0x000000ffff15a224 */ /* 0x000fe400078e000f */
[----:B------:R-:W-:Y:S02]  /*2c40*/  @!P2 IMAD R37, R3, 0x78, RZ ;  /* 0x000000780325a824 */ /* 0x000fe400078e02ff */
[----:B------:R-:W-:-:S04]  /*2c50*/  @!P2 IMAD.WIDE.U32 R20, R2, 0x78, R20 ;  /* 0x000000780214a825 */ /* 0x000fc800078e0014 */
[----:B------:R-:W-:Y:S01]  /*2c60*/  @!P2 IMAD.IADD R21, R37, 0x1, R21 ;  /* 0x000000012515a824 */ /* 0x000fe200078e0215 */
[----:B-1----:R-:W-:-:S05]  /*2c70*/  @!P2 PRMT R13, R42, 0x8880, RZ ;  /* 0x000088802a0da816 */ /* 0x002fca00000000ff */
[----:B------:R-:W-:-:S04]  /*2c80*/  @!P2 IMAD R56, R13, R40, RZ ;  /* 0x000000280d38a224 */ /* 0x000fc800078e02ff */
[----:B------:R-:W-:-:S05]  /*2c90*/  @!P2 IMAD R13, R32, R29, R56 ;  /* 0x0000001d200da224 */ /* 0x000fca00078e0238 */
[----:B------:R1:W-:Y:S04]  /*2ca0*/  @!P2 STG.E.U8 desc[UR38][R20.64], R13 ;  /* 0x0000000d1400a986 */ /* 0x0003e8000c101126 */
[----:B------:R-:W3:Y:S01]  /*2cb0*/  @!P3 LDG.E.U8 R42, desc[UR38][R48.64+0x1] ;  /* 0x00000126302ab981 */ /* 0x000ee2000c1e1100 */
[C---:B------:R-:W-:Y:S01]  /*2cc0*/  LEA R38, P4, R8.reuse, R44, 0x3 ;  /* 0x0000002c08267211 */ /* 0x040fe200078818ff */
[----:B------:R-:W-:Y:S01]  /*2cd0*/  @!P3 IMAD.MOV.U32 R36, RZ, RZ, R14 ;  /* 0x000000ffff24b224 */ /* 0x000fe200078e000e */
[----:B------:R-:W-:Y:S01]  /*2ce0*/  ISETP.LT.OR P2, PT, R5, 0x109, !P1 ;  /* 0x000001090500780c */ /* 0x000fe20004f41670 */
[----:B------:R-:W-:Y:S01]  /*2cf0*/  @!P3 IMAD.MOV.U32 R37, RZ, RZ, R15 ;  /* 0x000000ffff25b224 */ /* 0x000fe200078e000f */
[----:B--2---:R-:W-:Y:S01]  /*2d00*/  LEA.HI.X R39, R8, R10, R9, 0x3, P4 ;  /* 0x0000000a08277211 */ /* 0x004fe200020f1c09 */
[----:B------:R-:W-:Y:S01]  /*2d10*/  @!P3 IMAD R47, R3, 0x78, RZ ;  /* 0x00000078032fb824 */ /* 0x000fe200078e02ff */
[----:B------:R-:W-:Y:S01]  /*2d20*/  IADD3 R44, P4, P5, R12, R6, R38 ;  /* 0x000000060c2c7210 */ /* 0x000fe20007d9e026 */
[----:B------:R-:W-:-:S04]  /*2d30*/  @!P3 IMAD.WIDE.U32 R36, R2, 0x78, R36 ;  /* 0x000000780224b825 */ /* 0x000fc800078e0024 */
[----:B------:R-:W-:Y:S01]  /*2d40*/  @!P3 IMAD.IADD R37, R47, 0x1, R37 ;  /* 0x000000012f25b824 */ /* 0x000fe200078e0225 */
[----:B---3--:R-:W-:-:S05]  /*2d50*/  @!P3 PRMT R45, R42, 0x8880, RZ ;  /* 0x000088802a2db816 */ /* 0x008fca00000000ff */
[----:B------:R-:W-:Y:S01]  /*2d60*/  @!P3 IMAD R56, R45, R40, RZ ;  /* 0x000000282d38b224 */ /* 0x000fe200078e02ff */
[----:B------:R-:W-:-:S03]  /*2d70*/  IADD3.X R45, R11, R7, R39, P4, P5 ;  /* 0x000000070b2d7210 */ /* 0x000fc600027ea427 */
[----:B------:R-:W-:-:S05]  /*2d80*/  @!P3 IMAD R33, R33, R29, R56 ;  /* 0x0000001d2121b224 */ /* 0x000fca00078e0238 */
[----:B------:R2:W-:Y:S04]  /*2d90*/  @!P3 STG.E.U8 desc[UR38][R36.64+0x1], R33 ;  /* 0x000001212400b986 */ /* 0x0005e8000c101126 */
[----:B------:R-:W3:Y:S01]  /*2da0*/  @!P2 LDG.E.U8 R42, desc[UR38][R44.64] ;  /* 0x000000262c2aa981 */ /* 0x000ee2000c1e1100 */
[----:B------:R-:W-:Y:S02]  /*2db0*/  ISETP.LT.OR P3, PT, R5, 0x109, !P0 ;  /* 0x000001090500780c */ /* 0x000fe40004761670 */
[----:B-1----:R-:W-:-:S04]  /*2dc0*/  IADD3 R20, P4, R14, UR44, RZ ;  /* 0x0000002c0e147c10 */ /* 0x002fc8000ff9e0ff */
[----:B------:R-:W-:Y:S02]  /*2dd0*/  IADD3.X R21, R15, UR43, RZ, P4, !PT ;  /* 0x0000002b0f157c10 */ /* 0x000fe4000a7fe4ff */
[----:B---3--:R-:W-:-:S05]  /*2de0*/  @!P2 PRMT R13, R42, 0x8880, RZ ;  /* 0x000088802a0da816 */ /* 0x008fca00000000ff */
[----:B------:R-:W-:-:S04]  /*2df0*/  @!P2 IMAD R56, R13, R40, RZ ;  /* 0x000000280d38a224 */ /* 0x000fc800078e02ff */
[----:B------:R-:W-:-:S05]  /*2e00*/  @!P2 IMAD R13, R34, R29, R56 ;  /* 0x0000001d220da224 */ /* 0x000fca00078e0238 */
[----:B------:R1:W-:Y:S04]  /*2e10*/  @!P2 STG.E.U8 desc[UR38][R20.64], R13 ;  /* 0x0000000d1400a986 */ /* 0x0003e8000c101126 */
[----:B------:R-:W3:Y:S01]  /*2e20*/  @!P3 LDG.E.U8 R42, desc[UR38][R44.64+0x1] ;  /* 0x000001262c2ab981 */ /* 0x000ee2000c1e1100 */
[----:B------:R-:W-:Y:S01]  /*2e30*/  IMAD.WIDE.U32 R38, R8, 0x78, R38 ;  /* 0x0000007808267825 */ /* 0x000fe200078e0026 */
[----:B------:R-:W-:Y:S02]  /*2e40*/  ISETP.LT.OR P1, PT, R5, 0x181, !P1 ;  /* 0x000001810500780c */ /* 0x000fe40004f21670 */
[----:B------:R-:W-:Y:S01]  /*2e50*/  IADD3 R14, P2, R14, UR44, RZ ;  /* 0x0000002c0e0e7c10 */ /* 0x000fe2000ff5e0ff */
[----:B------:R-:W-:Y:S01]  /*2e60*/  IMAD.IADD R10, R57, 0x1, R39 ;  /* 0x00000001390a7824 */ /* 0x000fe200078e0227 */
[----:B--2---:R-:W-:-:S02]  /*2e70*/  IADD3 R36, P4, P5, R12, R6, R38 ;  /* 0x000000060c247210 */ /* 0x004fc40007d9e026 */
[----:B------:R-:W-:Y:S02]  /*2e80*/  IADD3.X R15, R15, UR43, RZ, P2, !PT ;  /* 0x0000002b0f0f7c10 */ /* 0x000fe400097fe4ff */
        /* <DEDUP_REMOVED lines=17> */
[----:B------:R-:W-:Y:S01]  /*2fa0*/  ISETP.GE.AND P1, PT, R5, 0x189, PT ;  /* 0x000001890500780c */ /* 0x000fe20003f26270 */
[----:B------:R-:W-:Y:S01]  /*2fb0*/  @!P0 IMAD.MOV.U32 R34, RZ, RZ, R14 ;  /* 0x000000ffff228224 */ /* 0x000fe200078e000e */
[----:B------:R-:W-:Y:S01]  /*2fc0*/  LEA R39, P3, R8, R38, 0x3 ;  /* 0x0000002608277211 */ /* 0x000fe200078618ff */
[----:B--2---:R-:W-:Y:S01]  /*2fd0*/  @!P0 IMAD.MOV.U32 R35, RZ, RZ, R15 ;  /* 0x000000ffff238224 */ /* 0x004fe200078e000f */
[----:B------:R-:W-:Y:S01]  /*2fe0*/  ISETP.LT.OR P2, PT, R4, 0x1, !P1 ;  /* 0x000000010400780c */ /* 0x000fe20004f41670 */
[----:B------:R-:W-:Y:S01]  /*2ff0*/  @!P0 IMAD R3, R3, 0x78, RZ ;  /* 0x0000007803038824 */ /* 0x000fe200078e02ff */
[----:B------:R-:W-:Y:S01]  /*3000*/  LEA.HI.X R10, R8, R10, R9, 0x3, P3 ;  /* 0x0000000a080a7211 */ /* 0x000fe200018f1c09 */
[----:B------:R-:W-:Y:S01]  /*3010*/  @!P0 IMAD.WIDE.U32 R34, R2, 0x78, R34 ;  /* 0x0000007802228825 */ /* 0x000fe200078e0022 */
[----:B------:R-:W-:-:S03]  /*3020*/  IADD3 R6, P3, P4, R12, R6, R39 ;  /* 0x000000060c067210 */ /* 0x000fc60007c7e027 */
[----:B------:R-:W-:Y:S01]  /*3030*/  @!P0 IMAD.IADD R35, R3, 0x1, R35 ;  /* 0x0000000103238824 */ /* 0x000fe200078e0223 */
[----:B------:R-:W-:Y:S02]  /*3040*/  IADD3.X R7, R11, R7, R10, P3, P4 ;  /* 0x000000070b077210 */ /* 0x000fe40001fe840a */
[----:B---3--:R-:W-:-:S05]  /*3050*/  @!P0 PRMT R5, R42, 0x8880, RZ ;  /* 0x000088802a058816 */ /* 0x008fca00000000ff */
[----:B------:R-:W-:-:S04]  /*3060*/  @!P0 IMAD R56, R5, R40, RZ ;  /* 0x0000002805388224 */ /* 0x000fc800078e02ff */
[----:B------:R-:W-:-:S05]  /*3070*/  @!P0 IMAD R25, R25, R29, R56 ;  /* 0x0000001d19198224 */ /* 0x000fca00078e0238 */
[----:B------:R1:W-:Y:S04]  /*3080*/  @!P0 STG.E.U8 desc[UR38][R34.64+0x1], R25 ;  /* 0x0000011922008986 */ /* 0x0003e8000c101126 */
[----:B------:R-:W2:Y:S01]  /*3090*/  @!P2 LDG.E.U8 R42, desc[UR38][R6.64] ;  /* 0x00000026062aa981 */ /* 0x000ea2000c1e1100 */
[----:B------:R-:W-:Y:S02]  /*30a0*/  ISETP.LT.OR P1, PT, R4, 0x2, !P1 ;  /* 0x000000020400780c */ /* 0x000fe40004f21670 */
[----:B------:R-:W-:Y:S02]  /*30b0*/  @!P2 IADD3 R2, P0, R20, UR44, RZ ;  /* 0x0000002c1402ac10 */ /* 0x000fe4000ff1e0ff */
[----:B--2---:R-:W-:-:S05]  /*30c0*/  @!P2 PRMT R3, R42, 0x8880, RZ ;  /* 0x000088802a03a816 */ /* 0x004fca00000000ff */
[----:B------:R-:W-:Y:S01]  /*30d0*/  @!P2 IMAD R56, R3, R40, RZ ;  /* 0x000000280338a224 */ /* 0x000fe200078e02ff */
[----:B------:R-:W-:-:S03]  /*30e0*/  @!P2 IADD3.X R3, R21, UR43, RZ, P0, !PT ;  /* 0x0000002b1503ac10 */ /* 0x000fc600087fe4ff */
[----:B------:R-:W-:-:S05]  /*30f0*/  @!P2 IMAD R5, R26, R29, R56 ;  /* 0x0000001d1a05a224 */ /* 0x000fca00078e0238 */
[----:B------:R1:W-:Y:S04]  /*3100*/  @!P2 STG.E.U8 desc[UR38][R2.64], R5 ;  /* 0x000000050200a986 */ /* 0x0003e8000c101126 */
[----:B------:R-:W2:Y:S02]  /*3110*/  @!P1 LDG.E.U8 R42, desc[UR38][R6.64+0x1] ;  /* 0x00000126062a9981 */ /* 0x000ea4000c1e1100 */
[----:B--2---:R-:W-:-:S05]  /*3120*/  @!P1 PRMT R9, R42, 0x8880, RZ ;  /* 0x000088802a099816 */ /* 0x004fca00000000ff */
[----:B------:R-:W-:-:S04]  /*3130*/  @!P1 IMAD R56, R9, R40, RZ ;  /* 0x0000002809389224 */ /* 0x000fc800078e02ff */
[----:B------:R-:W-:Y:S01]  /*3140*/  IMAD R27, R27, R29, R56 ;  /* 0x0000001d1b1b7224 */ /* 0x000fe200078e0238 */
[----:B-1----:R-:W-:Y:S06]  /*3150*/  @P1 BRA `(.L_x_44) ;  /* 0x0000000400ac1947 */ /* 0x002fec0003800000 */
[----:B------:R-:W-:-:S04]  /*3160*/  IADD3 R2, P0, R14, UR44, RZ ;  /* 0x0000002c0e027c10 */ /* 0x000fc8000ff1e0ff */
[----:B------:R-:W-:-:S05]  /*3170*/  IADD3.X R3, R15, UR43, RZ, P0, !PT ;  /* 0x0000002b0f037c10 */ /* 0x000fca00087fe4ff */
[----:B------:R1:W-:Y:S01]  /*3180*/  STG.E.U8 desc[UR38][R2.64+0x1], R27 ;  /* 0x0000011b02007986 */ /* 0x0003e2000c101126 */
[----:B------:R-:W-:Y:S05]  /*3190*/  BRA `(.L_x_44) ;  /* 0x00000004009c7947 */ /* 0x000fea0003800000 */
.L_x_35:
[C---:B------:R-:W-:Y:S01]  /*31a0*/  ISETP.GE.AND P1, PT, R5.reuse, 0x1, PT ;  /* 0x000000010500780c */ /* 0x040fe20003f26270 */
[----:B------:R-:W-:Y:S01]  /*31b0*/  ULDC.64 UR4, c[0x0][0x5c0] ;  /* 0x0001700000047ab9 */ /* 0x000fe20000000a00 */
[----:B------:R-:W-:Y:S02]  /*31c0*/  ISETP.GE.AND P0, PT, R5, 0x9, PT ;  /* 0x000000090500780c */ /* 0x000fe40003f06270 */
[C---:B------:R-:W-:Y:S02]  /*31d0*/  ISETP.LT.OR P2, PT, R4.reuse, 0x1, !P1 ;  /* 0x000000010400780c */ /* 0x040fe40004f41670 */
[C---:B------:R-:W-:Y:S02]  /*31e0*/  ISETP.LT.OR P1, PT, R4.reuse, 0x2, !P1 ;  /* 0x000000020400780c */ /* 0x040fe40004f21670 */
[----:B------:R-:W-:Y:S02]  /*31f0*/  ISETP.LT.OR P3, PT, R4, 0x1, !P0 ;  /* 0x000000010400780c */ /* 0x000fe40004761670 */
[----:B------:R-:W-:-:S02]  /*3200*/  IADD3 R6, P4, R50, UR4, RZ ;  /* 0x0000000432067c10 */ /* 0x000fc4000ff9e0ff */
[----:B------:R-:W-:Y:S02]  /*3210*/  ISETP.LT.OR P0, PT, R4, 0x2, !P0 ;  /* 0x000000020400780c */ /* 0x000fe40004701670 */
[----:B------:R-:W-:Y:S02]  /*3220*/  IADD3.X R7, R54, UR5, RZ, P4, !PT ;  /* 0x0000000536077c10 */ /* 0x000fe4000a7fe4ff */
[----:B------:R-:W-:Y:S01]  /*3230*/  LEA R8, P4, R2, R6, 0x3 ;  /* 0x0000000602087211 */ /* 0x000fe200078818ff */
[-C--:B------:R-:W-:Y:S02]  /*3240*/  @!P2 IMAD R11, R44, R29.reuse, RZ ;  /* 0x0000001d2c0ba224 */ /* 0x080fe400078e02ff */
[----:B------:R-:W-:Y:S01]  /*3250*/  @!P1 IMAD R45, R45, R29, RZ ;  /* 0x0000001d2d2d9224 */ /* 0x000fe200078e02ff */
[----:B------:R-:W-:Y:S01]  /*3260*/  LEA.HI.X R9, R2, R7, R3, 0x3, P4 ;  /* 0x0000000702097211 */ /* 0x000fe200020f1c03 */
[----:B------:R-:W-:Y:S01]  /*3270*/  @!P3 IMAD R13, R46, R29, RZ ;  /* 0x0000001d2e0db224 */ /* 0x000fe200078e02ff */
[----:B------:R-:W-:Y:S01]  /*3280*/  @!P2 STG.E.U8 desc[UR38][R6.64], R11 ;  /* 0x0000000b0600a986 */ /* 0x000fe2000c101126 */
[----:B------:R-:W-:-:S02]  /*3290*/  ISETP.GE.AND P2, PT, R5, 0x81, PT ;  /* 0x000000810500780c */ /* 0x000fc40003f46270 */
[----:B------:R-:W-:Y:S01]  /*32a0*/  @!P0 IMAD R47, R47, R29, RZ ;  /* 0x0000001d2f2f8224 */ /* 0x000fe200078e02ff */
[----:B------:R0:W-:Y:S01]  /*32b0*/  @!P1 STG.E.U8 desc[UR38][R6.64+0x1], R45 ;  /* 0x0000012d06009986 */ /* 0x0001e2000c101126 */
[----:B------:R-:W-:Y:S02]  /*32c0*/  ISETP.GE.AND P1, PT, R5, 0x89, PT ;  /* 0x000000890500780c */ /* 0x000fe40003f26270 */
[----:B------:R-:W-:Y:S01]  /*32d0*/  IADD3 R14, P5, R8, UR44, RZ ;  /* 0x0000002c080e7c10 */ /* 0x000fe2000ffbe0ff */
[----:B------:R1:W-:Y:S01]  /*32e0*/  @!P3 STG.E.U8 desc[UR38][R8.64], R13 ;  /* 0x0000000d0800b986 */ /* 0x0003e2000c101126 */
[C---:B------:R-:W-:Y:S02]  /*32f0*/  ISETP.LT.OR P3, PT, R4.reuse, 0x1, !P2 ;  /* 0x000000010400780c */ /* 0x040fe40005761670 */
[C---:B------:R-:W-:Y:S02]  /*3300*/  ISETP.LT.OR P2, PT, R4.reuse, 0x2, !P2 ;  /* 0x000000020400780c */ /* 0x040fe40005741670 */
[----:B------:R-:W-:-:S02]  /*3310*/  ISETP.LT.OR P4, PT, R4, 0x1, !P1 ;  /* 0x000000010400780c */ /* 0x000fc40004f81670 */
[----:B------:R-:W-:Y:S01]  /*3320*/  IADD3.X R15, R9, UR43, RZ, P5, !PT ;  /* 0x0000002b090f7c10 */ /* 0x000fe2000affe4ff */
[----:B0-----:R-:W-:Y:S01]  /*3330*/  @!P0 IMAD.MOV.U32 R6, RZ, RZ, R8 ;  /* 0x000000ffff068224 */ /* 0x001fe200078e0008 */
[----:B------:R-:W-:Y:S01]  /*3340*/  ISETP.LT.OR P1, PT, R4, 0x2, !P1 ;  /* 0x000000020400780c */ /* 0x000fe20004f21670 */
[----:B------:R-:W-:-:S04]  /*3350*/  @!P0 IMAD.MOV.U32 R7, RZ, RZ, R9 ;  /* 0x000000ffff078224 */ /* 0x000fc800078e0009 */
[-C--:B------:R-:W-:Y:S01]  /*3360*/  @!P3 IMAD R21, R36, R29.reuse, RZ ;  /* 0x0000001d2415b224 */ /* 0x080fe200078e02ff */
[----:B------:R0:W-:Y:S01]  /*3370*/  @!P0 STG.E.U8 desc[UR38][R6.64+0x1], R47 ;  /* 0x0000012f06008986 */ /* 0x0001e2000c101126 */
[----:B------:R-:W-:Y:S01]  /*3380*/  ISETP.GE.AND P0, PT, R5, 0x101, PT ;  /* 0x000001010500780c */ /* 0x000fe20003f06270 */
[----:B------:R-:W-:Y:S02]  /*3390*/  @!P2 IMAD R49, R3, 0x78, RZ ;  /* 0x000000780331a824 */ /* 0x000fe400078e02ff */
[----:B-1----:R-:W-:Y:S01]  /*33a0*/  @!P2 IMAD.WIDE.U32 R12, R2, 0x78, R8 ;  /* 0x00000078020ca825 */ /* 0x002fe200078e0008 */
[C---:B------:R-:W-:Y:S02]  /*33b0*/  ISETP.LT.OR P5, PT, R4.reuse, 0x1, !P0 ;  /* 0x000000010400780c */ /* 0x040fe400047a1670 */
[----:B------:R-:W-:Y:S01]  /*33c0*/  ISETP.LT.OR P0, PT, R4, 0x2, !P0 ;  /* 0x000000020400780c */ /* 0x000fe20004701670 */
[----:B------:R-:W-:Y:S02]  /*33d0*/  @!P2 IMAD R37, R37, R29, RZ ;  /* 0x0000001d2525a224 */ /* 0x000fe400078e02ff */
[----:B------:R-:W-:-:S02]  /*33e0*/  @!P2 IMAD.IADD R13, R49, 0x1, R13 ;  /* 0x00000001310da824 */ /* 0x000fc400078e020d */
[----:B0-----:R-:W-:Y:S02]  /*33f0*/  @!P3 IMAD.MOV.U32 R6, RZ, RZ, R8 ;  /* 0x000000ffff06b224 */ /* 0x001fe400078e0008 */
[----:B------:R-:W-:Y:S02]  /*3400*/  @!P3 IMAD.MOV.U32 R7, RZ, RZ, R9 ;  /* 0x000000ffff07b224 */ /* 0x000fe400078e0009 */
[----:B------:R-:W-:Y:S02]  /*3410*/  @!P3 IMAD R47, R3, 0x78, RZ ;  /* 0x00000078032fb824 */ /* 0x000fe400078e02ff */
[----:B------:R-:W-:-:S04]  /*3420*/  @!P3 IMAD.WIDE.U32 R6, R2, 0x78, R6 ;  /* 0x000000780206b825 */ /* 0x000fc800078e0006 */
[----:B------:R-:W-:Y:S02]  /*3430*/  @!P3 IMAD.IADD R7, R47, 0x1, R7 ;  /* 0x000000012f07b824 */ /* 0x000fe400078e0207 */
[----:B------:R-:W-:Y:S02]  /*3440*/  @!P4 IMAD R45, R38, R29, RZ ;  /* 0x0000001d262dc224 */ /* 0x000fe400078e02ff */
[----:B------:R-:W-:Y:S01]  /*3450*/  @!P5 IMAD R51, R3, 0x78, RZ ;  /* 0x000000780333d824 */ /* 0x000fe200078e02ff */
[----:B------:R0:W-:Y:S01]  /*3460*/  @!P3 STG.E.U8 desc[UR38][R6.64], R21 ;  /* 0x000000150600b986 */ /* 0x0001e2000c101126 */
[--C-:B------:R-:W-:Y:S02]  /*3470*/  @!P0 IMAD.MOV.U32 R10, RZ, RZ, R14.reuse ;  /* 0x000000ffff0a8224 */ /* 0x100fe400078e000e */
[--C-:B------:R-:W-:Y:S01]  /*3480*/  @!P0 IMAD.MOV.U32 R11, RZ, RZ, R15.reuse ;  /* 0x000000ffff0b8224 */ /* 0x100fe200078e000f */
[----:B------:R-:W-:Y:S01]  /*3490*/  @!P2 STG.E.U8 desc[UR38][R12.64+0x1], R37 ;  /* 0x000001250c00a986 */ /* 0x000fe2000c101126 */
[----:B------:R-:W-:Y:S01]  /*34a0*/  @!P5 IMAD.WIDE.U32 R8, R2, 0x78, R14 ;  /* 0x000000780208d825 */ /* 0x000fe200078e000e */
[----:B------:R-:W-:-:S03]  /*34b0*/  ISETP.GE.AND P2, PT, R5, 0x109, PT ;  /* 0x000001090500780c */ /* 0x000fc60003f46270 */
[----:B------:R-:W-:Y:S01]  /*34c0*/  @!P1 IMAD R39, R39, R29, RZ ;  /* 0x0000001d27279224 */ /* 0x000fe200078e02ff */
[C---:B------:R-:W-:Y:S01]  /*34d0*/  ISETP.LT.OR P3, PT, R4.reuse, 0x1, !P2 ;  /* 0x000000010400780c */ /* 0x040fe20005761670 */
[----:B------:R-:W-:Y:S01]  /*34e0*/  @!P0 IMAD R53, R3, 0x78, RZ ;  /* 0x0000007803358824 */ /* 0x000fe200078e02ff */
[----:B------:R-:W-:Y:S01]  /*34f0*/  ISETP.LT.OR P2, PT, R4, 0x2, !P2 ;  /* 0x000000020400780c */ /* 0x000fe20005741670 */
[----:B0-----:R-:W-:Y:S02]  /*3500*/  @!P4 IMAD.MOV.U32 R6, RZ, RZ, R14 ;  /* 0x000000ffff06c224 */ /* 0x001fe400078e000e */
[----:B------:R-:W-:Y:S02]  /*3510*/  @!P4 IMAD.MOV.U32 R7, RZ, RZ, R15 ;  /* 0x000000ffff07c224 */ /* 0x000fe400078e000f */
[----:B------:R-:W-:-:S03]  /*3520*/  @!P0 IMAD.WIDE.U32 R10, R2, 0x78, R10 ;  /* 0x00000078020a8825 */ /* 0x000fc600078e000a */
[----:B------:R0:W-:Y:S01]  /*3530*/  @!P4 STG.E.U8 desc[UR38][R6.64], R45 ;  /* 0x0000002d0600c986 */ /* 0x0001e2000c101126 */
[----:B------:R-:W-:Y:S02]  /*3540*/  @!P5 IMAD.IADD R9, R51, 0x1, R9 ;  /* 0x000000013309d824 */ /* 0x000fe400078e0209 */
[-C--:B------:R-:W-:Y:S02]  /*3550*/  @!P5 IMAD R47, R32, R29.reuse, RZ ;  /* 0x0000001d202fd224 */ /* 0x080fe400078e02ff */
[----:B------:R-:W-:Y:S02]  /*3560*/  @!P0 IMAD.IADD R11, R53, 0x1, R11 ;  /* 0x00000001350b8824 */ /* 0x000fe400078e020b */
[-C--:B------:R-:W-:Y:S02]  /*3570*/  @!P0 IMAD R33, R33, R29.reuse, RZ ;  /* 0x0000001d21218224 */ /* 0x080fe400078e02ff */
[-C--:B------:R-:W-:Y:S02]  /*3580*/  @!P3 IMAD R21, R34, R29.reuse, RZ ;  /* 0x0000001d2215b224 */ /* 0x080fe400078e02ff */
[----:B------:R-:W-:-:S02]  /*3590*/  @!P2 IMAD R35, R35, R29, RZ ;  /* 0x0000001d2323a224 */ /* 0x000fc400078e02ff */
[----:B0-----:R-:W-:Y:S02]  /*35a0*/  @!P1 IMAD.MOV.U32 R6, RZ, RZ, R14 ;  /* 0x000000ffff069224 */ /* 0x001fe400078e000e */
[----:B------:R-:W-:-:S05]  /*35b0*/  @!P1 IMAD.MOV.U32 R7, RZ, RZ, R15 ;  /* 0x000000ffff079224 */ /* 0x000fca00078e000f */
[----:B------:R0:W-:Y:S01]  /*35c0*/  @!P1 STG.E.U8 desc[UR38][R6.64+0x1], R39 ;  /* 0x0000012706009986 */ /* 0x0001e2000c101126 */
[----:B------:R-:W-:-:S03]  /*35d0*/  ISETP.GE.AND P1, PT, R5, 0x181, PT ;  /* 0x000001810500780c */ /* 0x000fc60003f26270 */
[----:B------:R-:W-:Y:S01]  /*35e0*/  @!P5 STG.E.U8 desc[UR38][R8.64], R47 ;  /* 0x0000002f0800d986 */ /* 0x000fe2000c101126 */
[----:B------:R-:W-:Y:S02]  /*35f0*/  IADD3 R12, P5, R14, UR44, RZ ;  /* 0x0000002c0e0c7c10 */ /* 0x000fe4000ffbe0ff */
[----:B------:R-:W-:Y:S01]  /*3600*/  ISETP.LT.OR P4, PT, R4, 0x1, !P1 ;  /* 0x000000010400780c */ /* 0x000fe20004f81670 */
[----:B------:R1:W-:Y:S01]  /*3610*/  @!P0 STG.E.U8 desc[UR38][R10.64+0x1], R33 ;  /* 0x000001210a008986 */ /* 0x0003e2000c101126 */
[----:B------:R-:W-:Y:S02]  /*3620*/  IADD3 R14, P0, R14, UR44, RZ ;  /* 0x0000002c0e0e7c10 */ /* 0x000fe4000ff1e0ff */
[----:B------:R-:W-:Y:S02]  /*3630*/  IADD3.X R13, R15, UR43, RZ, P5, !PT ;  /* 0x0000002b0f0d7c10 */ /* 0x000fe4000affe4ff */
[----:B------:R-:W-:Y:S02]  /*3640*/  ISETP.GE.AND P5, PT, R5, 0x189, PT ;  /* 0x000001890500780c */ /* 0x000fe40003fa6270 */
[----:B------:R-:W-:Y:S01]  /*3650*/  IADD3.X R15, R15, UR43, RZ, P0, !PT ;  /* 0x0000002b0f0f7c10 */ /* 0x000fe200087fe4ff */
[----:B------:R-:W-:Y:S01]  /*3660*/  @!P3 IMAD.MOV.U32 R5, RZ, RZ, R13 ;  /* 0x000000ffff05b224 */ /* 0x000fe200078e000d */
[----:B------:R-:W-:-:S02]  /*3670*/  ISETP.LT.OR P1, PT, R4, 0x2, !P1 ;  /* 0x000000020400780c */ /* 0x000fc40004f21670 */
[----:B------:R-:W-:Y:S01]  /*3680*/  ISETP.LT.OR P0, PT, R4, 0x1, !P5 ;  /* 0x000000010400780c */ /* 0x000fe20006f01670 */
[----:B0-----:R-:W-:Y:S01]  /*3690*/  @!P4 IMAD.WIDE.U32 R6, R2, 0x78, R12 ;  /* 0x000000780206c825 */ /* 0x001fe200078e000c */
[----:B------:R-:W-:-:S03]  /*36a0*/  ISETP.LT.OR P5, PT, R4, 0x2, !P5 ;  /* 0x000000020400780c */ /* 0x000fc60006fa1670 */
[----:B------:R-:W-:Y:S02]  /*36b0*/  @!P3 IMAD.MOV.U32 R4, RZ, RZ, R12 ;  /* 0x000000ffff04b224 */ /* 0x000fe400078e000c */
[C---:B-1----:R-:W-:Y:S02]  /*36c0*/  @!P4 IMAD R11, R3.reuse, 0x78, RZ ;  /* 0x00000078030bc824 */ /* 0x042fe400078e02ff */
[----:B------:R-:W-:Y:S01]  /*36d0*/  @!P4 IMAD R33, R24, R29, RZ ;  /* 0x0000001d1821c224 */ /* 0x000fe200078e02ff */
[----:B------:R0:W-:Y:S01]  /*36e0*/  @!P3 STG.E.U8 desc[UR38][R4.64], R21 ;  /* 0x000000150400b986 */ /* 0x0001e2000c101126 */
[----:B------:R-:W-:Y:S02]  /*36f0*/  @!P1 IMAD.WIDE.U32 R8, R2, 0x78, R14 ;  /* 0x0000007802089825 */ /* 0x000fe400078e000e */
[----:B------:R-:W-:Y:S02]  /*3700*/  @!P0 IADD3 R10, P3, R12, UR44, RZ ;  /* 0x0000002c0c0a8c10 */ /* 0x000fe4000ff7e0ff */
[----:B------:R-:W-:-:S02]  /*3710*/  @!P1 IMAD R3, R3, 0x78, RZ ;  /* 0x0000007803039824 */ /* 0x000fc400078e02ff */
[----:B------:R-:W-:Y:S01]  /*3720*/  @!P4 IMAD.IADD R7, R11, 0x1, R7 ;  /* 0x000000010b07c824 */ /* 0x000fe200078e0207 */
[----:B------:R-:W-:Y:S01]  /*3730*/  @!P0 IADD3.X R11, R13, UR43, RZ, P3, !PT ;  /* 0x0000002b0d0b8c10 */ /* 0x000fe20009ffe4ff */
[----:B------:R-:W-:Y:S02]  /*3740*/  @!P1 IMAD.IADD R9, R3, 0x1, R9 ;  /* 0x0000000103099824 */ /* 0x000fe400078e0209 */
[----:B------:R-:W-:Y:S01]  /*3750*/  @!P2 IMAD.MOV.U32 R2, RZ, RZ, R14 ;  /* 0x000000ffff02a224 */ /* 0x000fe200078e000e */
[----:B0-----:R-:W-:Y:S01]  /*3760*/  @!P5 IADD3 R4, P3, R14, UR44, RZ ;  /* 0x0000002c0e04dc10 */ /* 0x001fe2000ff7e0ff */
[----:B------:R-:W-:Y:S02]  /*3770*/  @!P2 IMAD.MOV.U32 R3, RZ, RZ, R15 ;  /* 0x000000ffff03a224 */ /* 0x000fe400078e000f */
[-C--:B------:R-:W-:Y:S01]  /*3780*/  @!P1 IMAD R25, R25, R29.reuse, RZ ;  /* 0x0000001d19199224 */ /* 0x080fe200078e02ff */
[----:B------:R-:W-:Y:S01]  /*3790*/  @!P5 IADD3.X R5, R15, UR43, RZ, P3, !PT ;  /* 0x0000002b0f05dc10 */ /* 0x000fe20009ffe4ff */
[-C--:B------:R-:W-:Y:S01]  /*37a0*/  @!P0 IMAD R37, R26, R29.reuse, RZ ;  /* 0x0000001d1a258224 */ /* 0x080fe200078e02ff */
[----:B------:R2:W-:Y:S01]  /*37b0*/  @!P2 STG.E.U8 desc[UR38][R2.64+0x1], R35 ;  /* 0x000001230200a986 */ /* 0x0005e2000c101126 */
[----:B------:R-:W-:-:S03]  /*37c0*/  @!P5 IMAD R27, R27, R29, RZ ;  /* 0x0000001d1b1bd224 */ /* 0x000fc600078e02ff */
[----:B------:R2:W-:Y:S04]  /*37d0*/  @!P4 STG.E.U8 desc[UR38][R6.64], R33 ;  /* 0x000000210600c986 */ /* 0x0005e8000c101126 */
[----:B------:R2:W-:Y:S04]  /*37e0*/  @!P1 STG.E.U8 desc[UR38][R8.64+0x1], R25 ;  /* 0x0000011908009986 */ /* 0x0005e8000c101126 */
[----:B------:R2:W-:Y:S04]  /*37f0*/  @!P0 STG.E.U8 desc[UR38][R10.64], R37 ;  /* 0x000000250a008986 */ /* 0x0005e8000c101126 */
[----:B------:R2:W-:Y:S02]  /*3800*/  @!P5 STG.E.U8 desc[UR38][R4.64+0x1], R27 ;  /* 0x0000011b0400d986 */ /* 0x0005e4000c101126 */
.L_x_44:
[----:B------:R-:W-:Y:S05]  /*3810*/  BSYNC B0 ;  /* 0x0000000000007941 */ /* 0x000fea0003800000 */
.L_x_34:
[----:B------:R-:W-:Y:S01]  /*3820*/  IADD3 R18, P0, R18, UR36, RZ ;  /* 0x0000002412127c10 */ /* 0x000fe2000ff1e0ff */
[----:B------:R-:W-:Y:S01]  /*3830*/  ULDC.64 UR4, c[0x0][0x650] ;  /* 0x0001940000047ab9 */ /* 0x000fe20000000a00 */
[----:B-12---:R-:W-:Y:S01]  /*3840*/  PRMT R2, RZ, 0x7610, R2 ;  /* 0x00007610ff027816 */ /* 0x006fe20000000002 */
[----:B------:R-:W-:Y:S01]  /*3850*/  IMAD.MOV.U32 R48, RZ, RZ, -0x1 ;  /* 0xffffffffff307424 */ /* 0x000fe200078e00ff */
[----:B------:R-:W-:Y:S01]  /*3860*/  IADD3.X R19, R19, UR42, RZ, P0, !PT ;  /* 0x0000002a13137c10 */ /* 0x000fe200087fe4ff */
[----:B0-----:R-:W-:Y:S01]  /*3870*/  IMAD.MOV.U32 R53, RZ, RZ, -0x1 ;  /* 0xffffffffff357424 */ /* 0x001fe200078e00ff */
[----:B------:R-:W-:-:S04]  /*3880*/  ISETP.GE.U32.AND P0, PT, R18, UR4, PT ;  /* 0x0000000412007c0c */ /* 0x000fc8000bf06070 */
[----:B------:R-:W-:-:S13]  /*3890*/  ISETP.GE.U32.AND.EX P0, PT, R19, UR5, PT, P0 ;  /* 0x0000000513007c0c */ /* 0x000fda000bf06100 */
[----:B------:R-:W-:Y:S05]  /*38a0*/  @P0 BRA `(.L_x_45) ;  /* 0x0000000400640947 */ /* 0x000fea0003800000 */
[----:B------:R-:W0:Y:S01]  /*38b0*/  S2R R10, SR_CTAID.X ;  /* 0x00000000000a7919 */ /* 0x000e220000002500 */
[----:B------:R-:W1:Y:S01]  /*38c0*/  LDC.64 R8, c[0x0][0x628] ;  /* 0x00018a00ff087b82 */ /* 0x000e620000000a00 */
[----:B------:R-:W-:Y:S01]  /*38d0*/  ULDC UR4, c[0x0][0x150] ;  /* 0x0000540000047ab9 */ /* 0x000fe20000000800 */
[----:B------:R-:W-:Y:S01]  /*38e0*/  IMAD.MOV.U32 R6, RZ, RZ, R18 ;  /* 0x000000ffff067224 */ /* 0x000fe200078e0012 */
[----:B------:R-:W2:Y:S01]  /*38f0*/  S2R R20, SR_CTAID.Y ;  /* 0x0000000000147919 */ /* 0x000ea20000002600 */
[----:B------:R-:W-:-:S04]  /*3900*/  IMAD.MOV.U32 R7, RZ, RZ, R19 ;  /* 0x000000ffff077224 */ /* 0x000fc800078e0013 */
[----:B------:R-:W3:Y:S08]  /*3910*/  LDC R15, c[0x0][0x144] ;  /* 0x00005100ff0f7b82 */ /* 0x000ef00000000800 */
[----:B------:R-:W4:Y:S08]  /*3920*/  LDC R0, c[0x0][0x630] ;  /* 0x00018c00ff007b82 */ /* 0x000f300000000800 */
[----:B------:R-:W2:Y:S01]  /*3930*/  LDC.64 R12, c[0x0][0x620] ;  /* 0x00018800ff0c7b82 */ /* 0x000ea20000000a00 */
[----:B-1----:R-:W-:-:S04]  /*3940*/  ISETP.NE.U32.AND P0, PT, R8, RZ, PT ;  /* 0x000000ff0800720c */ /* 0x002fc80003f05070 */
[----:B------:R-:W-:Y:S02]  /*3950*/  ISETP.NE.AND.EX P0, PT, R9, RZ, PT, P0 ;  /* 0x000000ff0900720c */ /* 0x000fe40003f05300 */
[----:B0-----:R-:W-:-:S05]  /*3960*/  I2FP.F32.U32 R2, R10 ;  /* 0x0000000a00027245 */ /* 0x001fca0000201000 */
[----:B------:R-:W-:-:S04]  /*3970*/  FMUL R2, R2, UR4 ;  /* 0x0000000402027c20 */ /* 0x000fc80008400000 */
[----:B------:R0:W1:Y:S02]  /*3980*/  F2I.U32.TRUNC.NTZ R14, R2 ;  /* 0x00000002000e7305 */ /* 0x000064000020f000 */
[----:B---34-:R-:W-:Y:S05]  /*3990*/  @!P0 BRA `(.L_x_46) ;  /* 0x0000000000288947 */ /* 0x018fea0003800000 */
[----:B------:R-:W3:Y:S02]  /*39a0*/  LDC R3, c[0x0][0x634] ;  /* 0x00018d00ff037b82 */ /* 0x000ee40000000800 */
[----:B---3--:R-:W-:-:S05]  /*39b0*/  IADD3 R7, P0, R18, R3, RZ ;  /* 0x0000000312077210 */ /* 0x008fca0007f1e0ff */
[----:B------:R-:W-:-:S04]  /*39c0*/  IMAD.X R11, RZ, RZ, R19, P0 ;  /* 0x000000ffff0b7224 */ /* 0x000fc800000e0613 */
[----:B0-----:R-:W-:-:S04]  /*39d0*/  IMAD.WIDE.U32 R2, R11, R8, RZ ;  /* 0x000000080b027225 */ /* 0x001fc800078e00ff */
[----:B------:R-:W-:-:S04]  /*39e0*/  IMAD.WIDE.U32 R4, P0, R7, R9, R2 ;  /* 0x0000000907047225 */ /* 0x000fc80007800002 */
[----:B------:R-:W-:-:S04]  /*39f0*/  IMAD.WIDE.U32 R2, R7, R8, RZ ;  /* 0x0000000807027225 */ /* 0x000fc800078e00ff */
[----:B------:R-:W-:Y:S01]  /*3a00*/  IMAD.X R7, RZ, RZ, RZ, P0 ;  /* 0x000000ffff077224 */ /* 0x000fe200000e06ff */
[----:B------:R-:W-:Y:S01]  /*3a10*/  IADD3 RZ, P0, R3, R4, RZ ;  /* 0x0000000403ff7210 */ /* 0x000fe20007f1e0ff */
[----:B------:R-:W-:-:S04]  /*3a20*/  IMAD.MOV.U32 R6, RZ, RZ, R5 ;  /* 0x000000ffff067224 */ /* 0x000fc800078e0005 */
[----:B------:R-:W-:-:S08]  /*3a30*/  IMAD.WIDE.U32.X R6, R11, R9, R6, P0 ;  /* 0x000000090b067225 */ /* 0x000fd000000e0406 */
.L_x_46:
[----:B------:R-:W3:Y:S01]  /*3a40*/  LDC.64 R26, c[0x0][0x640] ;  /* 0x00019000ff1a7b82 */ /* 0x000ee20000000a00 */
[-CC-:B------:R-:W-:Y:S01]  /*3a50*/  SHF.R.U64 R53, R6, R0.reuse, R7.reuse ;  /* 0x0000000006357219 */ /* 0x180fe20000001207 */
[----:B-1----:R-:W-:Y:S01]  /*3a60*/  IMAD.MOV R14, RZ, RZ, -R14 ;  /* 0x000000ffff0e7224 */ /* 0x002fe200078e0a0e */
[----:B------:R-:W-:Y:S01]  /*3a70*/  SHF.R.U32.HI R0, RZ, R0, R7 ;  /* 0x00000000ff007219 */ /* 0x000fe20000011607 */
[----:B------:R-:W-:Y:S01]  /*3a80*/  ULDC UR4, c[0x0][0x154] ;  /* 0x0000550000047ab9 */ /* 0x000fe20000000800 */
[----:B------:R-:W-:Y:S01]  /*3a90*/  IADD3 R5, P0, RZ, -R53, RZ ;  /* 0x80000035ff057210 */ /* 0x000fe20007f1e0ff */
[----:B------:R-:W-:Y:S02]  /*3aa0*/  IMAD R15, R15, R14, R10 ;  /* 0x0000000e0f0f7224 */ /* 0x000fe400078e020a */
[----:B------:R-:W1:Y:S01]  /*3ab0*/  LDC R4, c[0x0][0x618] ;  /* 0x00018600ff047b82 */ /* 0x000e620000000800 */
[----:B------:R-:W-:Y:S02]  /*3ac0*/  IMAD.MOV.U32 R7, RZ, RZ, 0x1 ;  /* 0x00000001ff077424 */ /* 0x000fe400078e00ff */
[----:B------:R-:W-:-:S04]  /*3ad0*/  IMAD.X R3, RZ, RZ, ~R0, P0 ;  /* 0x000000ffff037224 */ /* 0x000fc800000e0e00 */
[-C--:B--2---:R-:W-:Y:S01]  /*3ae0*/  IMAD R0, R3, R12.reuse, RZ ;  /* 0x0000000c03007224 */ /* 0x084fe200078e02ff */
[----:B------:R-:W2:Y:S01]  /*3af0*/  LDC R6, c[0x0][0x608] ;  /* 0x00018200ff067b82 */ /* 0x000ea20000000800 */
[----:B0-----:R-:W-:-:S04]  /*3b00*/  IMAD.WIDE.U32 R2, R5, R12, R18 ;  /* 0x0000000c05027225 */ /* 0x001fc800078e0012 */
[----:B------:R-:W-:Y:S01]  /*3b10*/  IMAD R5, R5, R13, R0 ;  /* 0x0000000d05057224 */ /* 0x000fe200078e0200 */
[----:B------:R-:W-:Y:S02]  /*3b20*/  I2FP.F32.U32 R0, R20 ;  /* 0x0000001400007245 */ /* 0x000fe40000201000 */
[----:B------:R-:W0:Y:S01]  /*3b30*/  LDC R24, c[0x0][0x658] ;  /* 0x00019600ff187b82 */ /* 0x000e220000000800 */
[----:B------:R-:W-:Y:S01]  /*3b40*/  IMAD.IADD R3, R3, 0x1, R5 ;  /* 0x0000000103037824 */ /* 0x000fe200078e0205 */
[----:B---3--:R-:W-:Y:S01]  /*3b50*/  ISETP.NE.U32.AND P0, PT, R26, RZ, PT ;  /* 0x000000ff1a00720c */ /* 0x008fe20003f05070 */
[----:B------:R-:W-:Y:S01]  /*3b60*/  FMUL R0, R0, UR4 ;  /* 0x0000000400007c20 */ /* 0x000fe20008400000 */
[----:B------:R-:W-:Y:S02]  /*3b70*/  IMAD.MOV.U32 R5, RZ, RZ, -0x1 ;  /* 0xffffffffff057424 */ /* 0x000fe400078e00ff */
[----:B------:R-:W-:Y:S01]  /*3b80*/  ISETP.NE.AND.EX P0, PT, R27, RZ, PT, P0 ;  /* 0x000000ff1b00720c */ /* 0x000fe20003f05300 */
[----:B------:R3:W4:Y:S01]  /*3b90*/  F2I.U32.TRUNC.NTZ R12, R0 ;  /* 0x00000000000c7305 */ /* 0x000722000020f000 */
[----:B------:R-:W3:Y:S01]  /*3ba0*/  LDC R13, c[0x0][0x148] ;  /* 0x00005200ff0d7b82 */ /* 0x000ee20000000800 */
[----:B-1----:R-:W-:-:S02]  /*3bb0*/  SHF.R.U64 R10, R2, R4, R3 ;  /* 0x00000004020a7219 */ /* 0x002fc40000001203 */
[----:B------:R-:W-:-:S05]  /*3bc0*/  SHF.R.U32.HI R3, RZ, R4, R3 ;  /* 0x00000004ff037219 */ /* 0x000fca0000011603 */
[----:B------:R-:W1:Y:S01]  /*3bd0*/  LDC R14, c[0x0][0x600] ;  /* 0x00018000ff0e7b82 */ /* 0x000e620000000800 */
[-CC-:B--2---:R-:W-:Y:S02]  /*3be0*/  SHF.R.U64 R8, R10, R6.reuse, R3.reuse ;  /* 0x000000060a087219 */ /* 0x184fe40000001203 */
[----:B------:R-:W-:-:S05]  /*3bf0*/  SHF.R.U32.HI R3, RZ, R6, R3 ;  /* 0x00000006ff037219 */ /* 0x000fca0000011603 */
[----:B------:R-:W2:Y:S01]  /*3c00*/  LDC R25, c[0x0][0x648] ;  /* 0x00019200ff197b82 */ /* 0x000ea20000000800 */
[-CC-:B0-----:R-:W-:Y:S02]  /*3c10*/  SHF.R.U64 R11, R8, R24.reuse, R3.reuse ;  /* 0x00000018080b7219 */ /* 0x181fe40000001203 */
[-C--:B------:R-:W-:Y:S02]  /*3c20*/  SHF.L.U32 R5, R5, R24.reuse, RZ ;  /* 0x0000001805057219 */ /* 0x080fe400000006ff */
[-C--:B------:R-:W-:Y:S01]  /*3c30*/  SHF.R.U32.HI R3, RZ, R24.reuse, R3 ;  /* 0x00000018ff037219 */ /* 0x080fe20000011603 */
[----:B------:R-:W-:Y:S01]  /*3c40*/  IMAD.MOV.U32 R2, RZ, RZ, R11 ;  /* 0x000000ffff027224 */ /* 0x000fe200078e000b */
[----:B------:R-:W-:Y:S01]  /*3c50*/  SHF.L.U32 R24, R7, R24, RZ ;  /* 0x0000001807187219 */ /* 0x000fe200000006ff */
[----:B------:R-:W0:Y:S01]  /*3c60*/  LDC R32, c[0x0][0x638] ;  /* 0x00018e00ff207b82 */ /* 0x000e220000000800 */
[----:B------:R-:W-:-:S07]  /*3c70*/  LOP3.LUT R21, RZ, R5, RZ, 0x33, !PT ;  /* 0x00000005ff157212 */ /* 0x000fce00078e33ff */
[----:B------:R-:W0:Y:S01]  /*3c80*/  LDC R33, c[0x0][0x610] ;  /* 0x00018400ff217b82 */ /* 0x000e220000000800 */
[----:B----4-:R-:W-:Y:S05]  /*3c90*/  @!P0 BRA `(.L_x_47) ;  /* 0x0000000000288947 */ /* 0x010fea0003800000 */
[----:B---3--:R-:W3:Y:S02]  /*3ca0*/  LDC R0, c[0x0][0x64c] ;  /* 0x00019300ff007b82 */ /* 0x008ee40000000800 */
[----:B---3--:R-:W-:-:S05]  /*3cb0*/  IADD3 R7, P0, R11, R0, RZ ;  /* 0x000000000b077210 */ /* 0x008fca0007f1e0ff */
        /* <DEDUP_REMOVED lines=8> */
.L_x_47:
[----:B------:R-:W-:Y:S01]  /*3d40*/  ISETP.NE.AND P0, PT, R17, 0x1, PT ;  /* 0x000000011100780c */ /* 0x000fe20003f05270 */
[----:B-1----:R-:W-:Y:S01]  /*3d50*/  VIADD R5, R14, 0xffffffff ;  /* 0xffffffff0e057836 */ /* 0x002fe20000000000 */
[----:B--23--:R-:W-:Y:S01]  /*3d60*/  SHF.R.U64 R0, R2, R25, R3 ;  /* 0x0000001902007219 */ /* 0x00cfe20000001203 */
[----:B------:R-:W-:Y:S01]  /*3d70*/  IMAD.MOV R12, RZ, RZ, -R12 ;  /* 0x000000ffff0c7224 */ /* 0x000fe200078e0a0c */
[----:B------:R-:W-:Y:S01]  /*3d80*/  LOP3.LUT R3, R8, R21, RZ, 0xc0, !PT ;  /* 0x0000001508037212 */ /* 0x000fe200078ec0ff */
[----:B------:R-:W-:Y:S02]  /*3d90*/  IMAD.MOV.U32 R4, RZ, RZ, 0x1 ;  /* 0x00000001ff047424 */ /* 0x000fe400078e00ff */
[----:B------:R-:W-:Y:S02]  /*3da0*/  IMAD.MOV R2, RZ, RZ, -R0 ;  /* 0x000000ffff027224 */ /* 0x000fe400078e0a00 */
[----:B------:R-:W-:Y:S01]  /*3db0*/  IMAD R0, R24, R0, R3 ;  /* 0x0000000018007224 */ /* 0x000fe200078e0203 */
[----:B------:R-:W-:Y:S01]  /*3dc0*/  LOP3.LUT R3, R10, R5, RZ, 0xc0, !PT ;  /* 0x000000050a037212 */ /* 0x000fe200078ec0ff */
[----:B0-----:R-:W-:-:S02]  /*3dd0*/  IMAD R2, R2, R32, R11 ;  /* 0x0000002002027224 */ /* 0x001fc400078e020b */
[----:B------:R-:W-:Y:S02]  /*3de0*/  @P0 IMAD R15, R13, R12, R20 ;  /* 0x0000000c0d0f0224 */ /* 0x000fe400078e0214 */
[----:B------:R-:W-:Y:S01]  /*3df0*/  IMAD R3, R2, R14, R3 ;  /* 0x0000000e02037224 */ /* 0x000fe200078e0203 */
[----:B------:R-:W-:Y:S01]  /*3e00*/  PRMT R2, R4, 0x7610, R2 ;  /* 0x0000761004027816 */ /* 0x000fe20000000002 */
[----:B------:R-:W-:-:S05]  /*3e10*/  IMAD R0, R0, R33, R15 ;  /* 0x0000002100007224 */ /* 0x000fca00078e020f */
[----:B------:R-:W-:Y:S02]  /*3e20*/  SEL R48, R3, R0, !P0 ;  /* 0x0000000003307207 */ /* 0x000fe40004000000 */
[----:B------:R-:W-:-:S07]  /*3e30*/  SEL R0, R0, R3, !P0 ;  /* 0x0000000300007207 */ /* 0x000fce0004000000 */
.L_x_45:
[----:B------:R-:W-:Y:S01]  /*3e40*/  LOP3.LUT P0, RZ, R2, 0xff, RZ, 0xc0, !PT ;  /* 0x000000ff02ff7812 */ /* 0x000fe2000780c0ff */
[----:B------:R-:W-:-:S12]  /*3e50*/  IMAD.MOV.U32 R49, RZ, RZ, R0 ;  /* 0x000000ffff317224 */ /* 0x000fd800078e0000 */
[----:B------:R-:W-:Y:S05]  /*3e60*/  @P0 BRA `(.L_x_48) ;  /* 0xffffffd4004c0947 */ /* 0x000fea000383ffff */
[----:B------:R-:W-:Y:S05]  /*3e70*/  EXIT ;  /* 0x000000000000794d */ /* 0x000fea0003800000 */
.L_x_7:
        /* <DEDUP_REMOVED lines=26> */
.L_x_50:
[----:B------:R-:W0:Y:S01]  /*4020*/  LDC.64 R26, c[0x0][0x640] ;  /* 0x00019000ff1a7b82 */ /* 0x000e220000000a00 */
[-CC-:B------:R-:W-:Y:S01]  /*4030*/  SHF.R.U64 R20, R12, R6.reuse, R13.reuse ;  /* 0x000000060c147219 */ /* 0x180fe2000000120d */
[----:B------:R-:W-:Y:S01]  /*4040*/  IMAD.MOV.U32 R30, RZ, RZ, 0x1 ;  /* 0x00000001ff1e7424 */ /* 0x000fe200078e00ff */
[----:B------:R-:W-:Y:S02]  /*4050*/  SHF.R.U32.HI R6, RZ, R6, R13 ;  /* 0x00000006ff067219 */ /* 0x000fe4000001160d */
[----:B------:R-:W-:-:S03]  /*4060*/  IADD3 R11, P0, RZ, -R20, RZ ;  /* 0x80000014ff0b7210 */ /* 0x000fc60007f1e0ff */
[----:B------:R-:W1:Y:S02]  /*4070*/  LDC R10, c[0x0][0x618] ;  /* 0x00018600ff0a7b82 */ /* 0x000e640000000800 */
[----:B------:R-:W-:-:S04]  /*4080*/  IMAD.X R9, RZ, RZ, ~R6, P0 ;  /* 0x000000ffff097224 */ /* 0x000fc800000e0e06 */
[-C--:B------:R-:W-:Y:S02]  /*4090*/  IMAD R6, R9, R22.reuse, RZ ;  /* 0x0000001609067224 */ /* 0x080fe400078e02ff */
[----:B------:R-:W2:Y:S01]  /*40a0*/  LDC R12, c[0x0][0x608] ;  /* 0x00018200ff0c7b82 */ /* 0x000ea20000000800 */
[----:B------:R-:W-:-:S04]  /*40b0*/  IMAD.WIDE.U32 R8, R11, R22, R18 ;  /* 0x000000160b087225 */ /* 0x000fc800078e0012 */
[----:B------:R-:W-:-:S03]  /*40c0*/  IMAD R11, R11, R23, R6 ;  /* 0x000000170b0b7224 */ /* 0x000fc600078e0206 */
[----:B------:R-:W3:Y:S01]  /*40d0*/  LDC R25, c[0x0][0x658] ;  /* 0x00019600ff197b82 */ /* 0x000ee20000000800 */
[----:B------:R-:W-:Y:S01]  /*40e0*/  IMAD.IADD R9, R9, 0x1, R11 ;  /* 0x0000000109097824 */ /* 0x000fe200078e020b */
[----:B0-----:R-:W-:-:S04]  /*40f0*/  ISETP.NE.U32.AND P0, PT, R26, RZ, PT ;  /* 0x000000ff1a00720c */ /* 0x001fc80003f05070 */
[----:B------:R-:W-:Y:S02]  /*4100*/  ISETP.NE.AND.EX P0, PT, R27, RZ, PT, P0 ;  /* 0x000000ff1b00720c */ /* 0x000fe40003f05300 */
[----:B------:R-:W0:Y:S01]  /*4110*/  LDC R22, c[0x0][0x600] ;  /* 0x00018000ff167b82 */ /* 0x000e220000000800 */
[-CC-:B-1----:R-:W-:Y:S01]  /*4120*/  SHF.R.U64 R14, R8, R10.reuse, R9.reuse ;  /* 0x0000000a080e7219 */ /* 0x182fe20000001209 */
[----:B------:R-:W-:Y:S01]  /*4130*/  IMAD.MOV.U32 R8, RZ, RZ, -0x1 ;  /* 0xffffffffff087424 */ /* 0x000fe200078e00ff */
[----:B------:R-:W-:-:S05]  /*4140*/  SHF.R.U32.HI R9, RZ, R10, R9 ;  /* 0x0000000aff097219 */ /* 0x000fca0000011609 */
[----:B------:R-:W1:Y:S01]  /*4150*/  LDC R28, c[0x0][0x648] ;  /* 0x00019200ff1c7b82 */ /* 0x000e620000000800 */
[-CC-:B--2---:R-:W-:Y:S02]  /*4160*/  SHF.R.U64 R21, R14, R12.reuse, R9.reuse ;  /* 0x0000000c0e157219 */ /* 0x184fe40000001209 */
[----:B------:R-:W-:-:S05]  /*4170*/  SHF.R.U32.HI R6, RZ, R12, R9 ;  /* 0x0000000cff067219 */ /* 0x000fca0000011609 */
[----:B------:R-:W2:Y:S01]  /*4180*/  LDC R29, c[0x0][0x638] ;  /* 0x00018e00ff1d7b82 */ /* 0x000ea20000000800 */
[-C--:B---3--:R-:W-:Y:S02]  /*4190*/  SHF.L.U32 R8, R8, R25.reuse, RZ ;  /* 0x0000001908087219 */ /* 0x088fe400000006ff */
[-CC-:B------:R-:W-:Y:S02]  /*41a0*/  SHF.R.U64 R23, R21, R25.reuse, R6.reuse ;  /* 0x0000001915177219 */ /* 0x180fe40000001206 */
[----:B------:R-:W-:Y:S02]  /*41b0*/  LOP3.LUT R32, RZ, R8, RZ, 0x33, !PT ;  /* 0x00000008ff207212 */ /* 0x000fe400078e33ff */
[----:B------:R-:W-:Y:S01]  /*41c0*/  SHF.R.U32.HI R9, RZ, R25, R6 ;  /* 0x00000019ff097219 */ /* 0x000fe20000011606 */
[----:B------:R-:W3:Y:S01]  /*41d0*/  LDC R31, c[0x0][0x610] ;  /* 0x00018400ff1f7b82 */ /* 0x000ee20000000800 */
[----:B------:R-:W-:Y:S01]  /*41e0*/  IMAD.MOV.U32 R8, RZ, RZ, R23 ;  /* 0x000000ffff087224 */ /* 0x000fe200078e0017 */
[----:B------:R-:W-:Y:S06]  /*41f0*/  @!P0 BRA `(.L_x_51) ;  /* 0x0000000000288947 */ /* 0x000fec0003800000 */
        /* <DEDUP_REMOVED lines=10> */
.L_x_51:
[----:B------:R-:W-:Y:S02]  /*42a0*/  ISETP.NE.AND P0, PT, R17, 0x1, PT ;  /* 0x000000011100780c */ /* 0x000fe40003f05270 */
[----:B-1----:R-:W-:Y:S01]  /*42b0*/  SHF.R.U64 R6, R8, R28, R9 ;  /* 0x0000001c08067219 */ /* 0x002fe20000001209 */
[----:B0-----:R-:W-:Y:S01]  /*42c0*/  VIADD R9, R22, 0xffffffff ;  /* 0xffffffff16097836 */ /* 0x001fe20000000000 */
[----:B------:R-:W-:Y:S02]  /*42d0*/  SHF.L.U32 R30, R30, R25, RZ ;  /* 0x000000191e1e7219 */ /* 0x000fe400000006ff */
[----:B------:R-:W-:Y:S01]  /*42e0*/  LOP3.LUT R5, R21, R32, RZ, 0xc0, !PT ;  /* 0x0000002015057212 */ /* 0x000fe200078ec0ff */
[----:B------:R-:W-:-:S04]  /*42f0*/  IMAD.MOV R8, RZ, RZ, -R6 ;  /* 0x000000ffff087224 */ /* 0x000fc800078e0a06 */
[----:B------:R-:W-:Y:S01]  /*4300*/  IMAD R6, R30, R6, R5 ;  /* 0x000000061e067224 */ /* 0x000fe200078e0205 */
[----:B------:R-:W-:Y:S01]  /*4310*/  LOP3.LUT R5, R14, R9, RZ, 0xc0, !PT ;  /* 0x000000090e057212 */ /* 0x000fe200078ec0ff */
[----:B------:R-:W-:Y:S02]  /*4320*/  @P0 IMAD R3, R7, R24, R4 ;  /* 0x0000001807030224 */ /* 0x000fe400078e0204 */
[----:B--2---:R-:W-:Y:S02]  /*4330*/  IMAD R4, R8, R29, R23 ;  /* 0x0000001d08047224 */ /* 0x004fe400078e0217 */
[----:B---3--:R-:W-:Y:S02]  /*4340*/  IMAD R3, R6, R31, R3 ;  /* 0x0000001f06037224 */ /* 0x008fe400078e0203 */
[----:B------:R-:W-:Y:S02]  /*4350*/  IMAD R4, R4, R22, R5 ;  /* 0x0000001604047224 */ /* 0x000fe400078e0205 */
[----:B------:R-:W-:-:S03]  /*4360*/  IMAD.MOV.U32 R6, RZ, RZ, 0x1 ;  /* 0x00000001ff067424 */ /* 0x000fc600078e00ff */
[----:B------:R-:W-:Y:S02]  /*4370*/  SEL R22, R4, R3, !P0 ;  /* 0x0000000304167207 */ /* 0x000fe40004000000 */
[----:B------:R-:W-:-:S07]  /*4380*/  SEL R21, R3, R4, !P0 ;  /* 0x0000000403157207 */ /* 0x000fce0004000000 */
.L_x_49:
[----:B------:R-:W-:-:S08]  /*4390*/  NOP ;  /* 0x0000000000007918 */ /* 0x000fd00000000000 */
[----:B------:R-:W0:-:S00]  /*43a0*/  USETMAXREG.DEALLOC.CTAPOOL 0x28 ;  /* 0x00000028000079c8 */ /* 0x000e0000080e0500 */
[----:B0-----:R-:W-:-:S13]  /*43b0*/  ISETP.NE.AND P0, PT, R2, RZ, PT ;  /* 0x000000ff0200720c */ /* 0x001fda0003f05270 */
[----:B------:R-:W-:Y:S05]  /*43c0*/  @P0 EXIT ;  /* 0x000000000000094d */ /* 0x000fea0003800000 */
[----:B------:R-:W-:Y:S01]  /*43d0*/  LOP3.LUT P0, RZ, R6, 0xff, RZ, 0xc0, !PT ;  /* 0x000000ff06ff7812 */ /* 0x000fe2000780c0ff */
[----:B------:R-:W-:Y:S02]  /*43e0*/  IMAD.MOV.U32 R6, RZ, RZ, 0x1 ;  /* 0x00000001ff067424 */ /* 0x000fe400078e00ff */
[----:B------:R-:W-:-:S10]  /*43f0*/  IMAD.MOV.U32 R7, RZ, RZ, RZ ;  /* 0x000000ffff077224 */ /* 0x000fd400078e00ff */
[----:B------:R-:W-:Y:S05]  /*4400*/  @!P0 BRA `(.L_x_52) ;  /* 0x0000000c00348947 */ /* 0x000fea0003800000 */
[----:B------:R-:W0:Y:S01]  /*4410*/  LDC R2, c[0x0][0x28c] ;  /* 0x0000a300ff027b82 */ /* 0x000e220000000800 */
[----:B------:R-:W1:Y:S01]  /*4420*/  S2R R11, SR_CgaCtaId ;  /* 0x00000000000b7919 */ /* 0x000e620000008800 */
[----:B------:R-:W-:Y:S01]  /*4430*/  ULDC UR5, c[0x0][0x658] ;  /* 0x0001960000057ab9 */ /* 0x000fe20000000800 */
[----:B------:R-:W-:Y:S01]  /*4440*/  UMOV UR6, 0xffffffff ;  /* 0xffffffff00067882 */ /* 0x000fe20000000000 */
[----:B------:R-:W-:Y:S01]  /*4450*/  BSSY B0, `(.L_x_52) ;  /* 0x00000c8000007945 */ /* 0x000fe20003800000 */
[----:B------:R-:W-:Y:S01]  /*4460*/  USHF.L.U32 UR6, UR6, UR5, URZ ;  /* 0x0000000506067299 */ /* 0x000fe2000800063f */
[----:B------:R-:W-:Y:S01]  /*4470*/  IMAD.MOV.U32 R9, RZ, RZ, 0x1 ;  /* 0x00000001ff097424 */ /* 0x000fe200078e00ff */
[----:B------:R-:W-:Y:S01]  /*4480*/  LOP3.LUT R8, R16, 0x2, RZ, 0xfc, !PT ;  /* 0x0000000210087812 */ /* 0x000fe200078efcff */
[----:B------:R-:W-:Y:S01]  /*4490*/  IMAD.MOV.U32 R6, RZ, RZ, 0x1 ;  /* 0x00000001ff067424 */ /* 0x000fe200078e00ff */
[----:B------:R-:W-:Y:S01]  /*44a0*/  ULDC UR4, c[0x0][0x600] ;  /* 0x0001800000047ab9 */ /* 0x000fe20000000800 */
[----:B------:R-:W-:Y:S01]  /*44b0*/  IMAD.MOV.U32 R7, RZ, RZ, RZ ;  /* 0x000000ffff077224 */ /* 0x000fe200078e00ff */
[----:B------:R-:W-:Y:S01]  /*44c0*/  UMOV UR7, 0x1 ;  /* 0x0000000100077882 */ /* 0x000fe20000000000 */
[----:B------:R-:W-:-:S02]  /*44d0*/  UIADD3 UR15, UR4, -0x1, URZ ;  /* 0xffffffff040f7890 */ /* 0x000fc4000fffe03f */
[----:B------:R-:W-:Y:S02]  /*44e0*/  USHF.L.U32 UR17, UR7, UR5, URZ ;  /* 0x0000000507117299 */ /* 0x000fe4000800063f */
[----:B------:R-:W-:Y:S01]  /*44f0*/  ULOP3.LUT UR16, URZ, UR6, URZ, 0x33, !UPT ;  /* 0x000000063f107292 */ /* 0x000fe2000f8e333f */
[----:B------:R-:W-:Y:S01]  /*4500*/  ULDC.64 UR20, c[0x0][0x198] ;  /* 0x0000660000147ab9 */ /* 0x000fe20000000a00 */
[----:B0-----:R-:W-:-:S05]  /*4510*/  VIADD R2, R2, 0x3f ;  /* 0x0000003f02027836 */ /* 0x001fca0000000000 */
[----:B------:R-:W-:-:S04]  /*4520*/  SHF.R.S32.HI R3, RZ, 0x1f, R2 ;  /* 0x0000001fff037819 */ /* 0x000fc80000011402 */
[----:B------:R-:W-:Y:S01]  /*4530*/  LEA.HI R3, R3, R2, RZ, 0x6 ;  /* 0x0000000203037211 */ /* 0x000fe200078f30ff */
[C---:B-1----:R-:W-:Y:S02]  /*4540*/  IMAD.SHL.U32 R2, R11.reuse, 0x100, RZ ;  /* 0x000001000b027824 */ /* 0x042fe400078e00ff */
[----:B------:R-:W-:Y:S01]  /*4550*/  IMAD.SHL.U32 R11, R11, 0x4, RZ ;  /* 0x000000040b0b7824 */ /* 0x000fe200078e00ff */
[----:B------:R-:W-:Y:S02]  /*4560*/  SHF.R.S32.HI R10, RZ, 0x6, R3 ;  /* 0x00000006ff0a7819 */ /* 0x000fe40000011403 */
[----:B------:R-:W-:Y:S02]  /*4570*/  LOP3.LUT R2, R2, 0x100, RZ, 0xc0, !PT ;  /* 0x0000010002027812 */ /* 0x000fe400078ec0ff */
[----:B------:R-:W-:Y:S01]  /*4580*/  LOP3.LUT R11, R11, 0x4, RZ, 0xc0, !PT ;  /* 0x000000040b0b7812 */ /* 0x000fe200078ec0ff */
[----:B------:R-:W-:Y:S02]  /*4590*/  VIADD R13, R10, 0x1 ;  /* 0x000000010a0d7836 */ /* 0x000fe40000000000 */
[----:B------:R-:W-:-:S07]  /*45a0*/  VIADD R12, R2, 0x30180 ;  /* 0x00030180020c7836 */ /* 0x000fce0000000000 */
.L_x_63:
[----:B------:R-:W-:-:S03]  /*45b0*/  UMOV UR4, 0xffffffff ;  /* 0xffffffff00047882 */ /* 0x000fc60000000000 */
[----:B------:R-:W-:Y:S05]  /*45c0*/  BRA.DIV UR4, `(.L_x_53) ;  /* 0x0000000e04f47947 */ /* 0x000fea000b800000 */
[----:B------:R-:W-:-:S13]  /*45d0*/  ELECT P6, URZ, PT ;  /* 0x00000000003f782f */ /* 0x000fda00038c0000 */
.L_x_76:
[----:B------:R-:W0:Y:S01]  /*45e0*/  LDC R2, c[0x0][0x28c] ;  /* 0x0000a300ff027b82 */ /* 0x000e220000000800 */
[----:B------:R-:W-:Y:S01]  /*45f0*/  BSSY B1, `(.L_x_54) ;  /* 0x0000038000017945 */ /* 0x000fe20003800000 */
[----:B0-----:R-:W-:-:S13]  /*4600*/  ISETP.LT.OR P6, PT, R2, 0x1, !P6 ;  /* 0x000000010200780c */ /* 0x001fda00077c1670 */
[----:B------:R-:W-:Y:S05]  /*4610*/  @P6 BRA `(.L_x_55) ;  /* 0x0000000000d46947 */ /* 0x000fea0003800000 */
[----:B------:R-:W-:Y:S02]  /*4620*/  IMAD R22, R22, 0x8, R11 ;  /* 0x0000000816167824 */ /* 0x000fe400078e020b */
[----:B------:R-:W-:Y:S02]  /*4630*/  IMAD.SHL.U32 R21, R21, 0x200, RZ ;  /* 0x0000020015157824 */ /* 0x000fe400078e00ff */
[----:B------:R-:W-:Y:S02]  /*4640*/  IMAD.MOV.U32 R23, RZ, RZ, RZ ;  /* 0x000000ffff177224 */ /* 0x000fe400078e00ff */
[----:B------:R-:W-:Y:S02]  /*4650*/  IMAD.MOV.U32 R2, RZ, RZ, R13 ;  /* 0x000000ffff027224 */ /* 0x000fe400078e000d */
[----:B------:R-:W-:Y:S02]  /*4660*/  IMAD.MOV.U32 R3, RZ, RZ, R6 ;  /* 0x000000ffff037224 */ /* 0x000fe400078e0006 */
[----:B------:R-:W-:-:S07]  /*4670*/  IMAD.MOV.U32 R5, RZ, RZ, R7 ;  /* 0x000000ffff057224 */ /* 0x000fce00078e0007 */
.L_x_58:
[----:B------:R-:W0:Y:S01]  /*4680*/  S2R R15, SR_CgaCtaId ;  /* 0x00000000000f7919 */ /* 0x000e220000008800 */
[----:B------:R-:W-:Y:S02]  /*4690*/  MOV R4, 0x400 ;  /* 0x0000040000047802 */ /* 0x000fe40000000f00 */
[----:B------:R-:W-:-:S13]  /*46a0*/  ISETP.NE.AND P1, PT, R0, RZ, PT ;  /* 0x000000ff0000720c */ /* 0x000fda0003f25270 */
[----:B------:R-:W1:Y:S01]  /*46b0*/  @!P1 LDC R14, c[0x0][0x500] ;  /* 0x00014000ff0e9b82 */ /* 0x000e620000000800 */
[----:B0-----:R-:W-:Y:S02]  /*46c0*/  LEA R24, R15, R4, 0x18 ;  /* 0x000000040f187211 */ /* 0x001fe400078ec0ff */
[----:B------:R-:W-:-:S03]  /*46d0*/  SHF.L.U32 R4, R3, 0x1f, RZ ;  /* 0x0000001f03047819 */ /* 0x000fc600000006ff */
[----:B------:R-:W-:-:S04]  /*46e0*/  IMAD R15, R5, 0x8, R24 ;  /* 0x00000008050f7824 */ /* 0x000fc800078e0218 */
[----:B------:R-:W0:Y:S02]  /*46f0*/  SYNCS.PHASECHK.TRANS64.TRYWAIT P0, [R15+URZ+0x30], R4 ;  /* 0x000030040f0075a7 */ /* 0x000e24000800017f */
[----:B01----:R-:W-:Y:S05]  /*4700*/  @!P0 BRA `(.L_x_56) ;  /* 0x0000000c00c48947 */ /* 0x003fea0003800000 */
.L_x_77:
[----:B0-----:R-:W-:Y:S01]  /*4710*/  PRMT R4, R8, 0x9910, RZ ;  /* 0x0000991008047816 */ /* 0x001fe200000000ff */
[----:B------:R0:W-:Y:S03]  /*4720*/  @!P1 SYNCS.ARRIVE.TRANS64 RZ, [R15+URZ], R14 ;  /* 0x0000000e0fff99a7 */ /* 0x0001e6000800003f */
[----:B------:R-:W-:-:S13]  /*4730*/  ISETP.NE.AND P0, PT, R4, 0x2, PT ;  /* 0x000000020400780c */ /* 0x000fda0003f05270 */
[----:B0-----:R-:W-:Y:S05]  /*4740*/  @P0 BRA `(.L_x_57) ;  /* 0x0000000000040947 */ /* 0x001fea0003800000 */
[----:B------:R-:W-:Y:S01]  /*4750*/  BPT.TRAP 0x1 ;  /* 0x000000040000795c */ /* 0x000fe20000300000 */
.L_x_57:
[----:B------:R-:W-:Y:S01]  /*4760*/  R2UR UR13, R24 ;  /* 0x00000000180d72ca */ /* 0x000fe200000e0000 */
[----:B------:R-:W-:Y:S01]  /*4770*/  IMAD R24, R5, 0x8000, R24 ;  /* 0x0000800005187824 */ /* 0x000fe200078e0218 */
[----:B------:R-:W-:Y:S01]  /*4780*/  R2UR UR9, R15 ;  /* 0x000000000f0972ca */ /* 0x000fe200000e0000 */
[C---:B------:R-:W-:Y:S01]  /*4790*/  IMAD R4, R5.reuse, 0x200, R12 ;  /* 0x0000020005047824 */ /* 0x040fe200078e020c */
[----:B------:R-:W-:Y:S01]  /*47a0*/  UIADD3 UR4, UP0, UR20, 0xf0, URZ ;  /* 0x000000f014047890 */ /* 0x000fe2000ff1e03f */
[----:B------:R-:W-:Y:S01]  /*47b0*/  VIADD R2, R2, 0xffffffff ;  /* 0xffffffff02027836 */ /* 0x000fe20000000000 */
[----:B------:R-:W-:Y:S01]  /*47c0*/  R2UR UR5, R24 ;  /* 0x00000000180572ca */ /* 0x000fe200000e0000 */
[----:B------:R-:W-:Y:S01]  /*47d0*/  UIADD3 UR22, UP1, UR20, 0x1f0, URZ ;  /* 0x000001f014167890 */ /* 0x000fe2000ff3e03f */
[----:B------:R-:W-:Y:S01]  /*47e0*/  R2UR UR8, R4 ;  /* 0x00000000040872ca */ /* 0x000fe200000e0000 */
[----:B------:R-:W-:Y:S01]  /*47f0*/  VIADD R5, R5, 0x1 ;  /* 0x0000000105057836 */ /* 0x000fe20000000000 */
[----:B------:R-:W-:Y:S01]  /*4800*/  R2UR UR11, R21 ;  /* 0x00000000150b72ca */ /* 0x000fe200000e0000 */
[----:B------:R-:W-:Y:S01]  /*4810*/  UIADD3.X UR23, URZ, UR21, URZ, UP1, !UPT ;  /* 0x000000153f177290 */ /* 0x000fe20008ffe43f */
[----:B------:R-:W-:Y:S01]  /*4820*/  R2UR UR10, R23 ;  /* 0x00000000170a72ca */ /* 0x000fe200000e0000 */
[----:B------:R-:W-:Y:S01]  /*4830*/  UMOV UR6, 0x0 ;  /* 0x0000000000067882 */ /* 0x000fe20000000000 */
[----:B------:R-:W-:Y:S01]  /*4840*/  R2UR UR12, R20 ;  /* 0x00000000140c72ca */ /* 0x000fe200000e0000 */
[----:B------:R-:W-:Y:S01]  /*4850*/  UMOV UR7, 0x10000000 ;  /* 0x1000000000077882 */ /* 0x000fe20000000000 */
[----:B------:R-:W-:Y:S01]  /*4860*/  R2UR UR18, R22 ;  /* 0x00000000161272ca */ /* 0x000fe200000e0000 */
[----:B------:R-:W-:Y:S01]  /*4870*/  UMOV UR19, 0x30000 ;  /* 0x0003000000137882 */ /* 0x000fe20000000000 */
[----:B------:R-:W-:Y:S01]  /*4880*/  ISETP.GT.AND P1, PT, R2, 0x1, PT ;  /* 0x000000010200780c */ /* 0x000fe20003f24270 */
[----:B------:R-:W-:Y:S01]  /*4890*/  UIADD3 UR14, UR5, 0x180, URZ ;  /* 0x00000180050e7890 */ /* 0x000fe2000fffe03f */
[----:B------:R-:W-:Y:S01]  /*48a0*/  ISETP.NE.AND P0, PT, R5, 0x6, PT ;  /* 0x000000060500780c */ /* 0x000fe20003f05270 */
[----:B------:R-:W-:Y:S01]  /*48b0*/  UIADD3.X UR5, URZ, UR21, URZ, UP0, !UPT ;  /* 0x000000153f057290 */ /* 0x000fe200087fe43f */
[----:B------:R-:W-:Y:S01]  /*48c0*/  VIADD R23, R23, 0x40 ;  /* 0x0000004017177836 */ /* 0x000fe20000000000 */
[----:B------:R-:W-:Y:S01]  /*48d0*/  UIADD3 UR13, UR13, UR8, URZ ;  /* 0x000000080d0d7290 */ /* 0x000fe2000fffe03f */
[----:B------:R-:W-:-:S02]  /*48e0*/  SEL R4, RZ, 0x1, P0 ;  /* 0x00000001ff047807 */ /* 0x000fc40000000000 */
[----:B------:R-:W-:Y:S01]  /*48f0*/  UMOV UR8, UR14 ;  /* 0x0000000e00087c82 */ /* 0x000fe20008000000 */
[----:B------:R-:W-:Y:S02]  /*4900*/  SEL R5, R5, RZ, P0 ;  /* 0x000000ff05057207 */ /* 0x000fe40000000000 */
[----:B------:R-:W-:Y:S01]  /*4910*/  LOP3.LUT R3, R3, R4, RZ, 0x3c, !PT ;  /* 0x0000000403037212 */ /* 0x000fe200078e3cff */
[----:B------:R0:W-:Y:S02]  /*4920*/  UTMALDG.3D [UR8], [UR4], desc[UR6] ;  /* 0x00000608040075b4 */ /* 0x0001e40008011000 */
[----:B0-----:R-:W-:Y:S01]  /*4930*/  UMOV UR11, UR18 ;  /* 0x00000012000b7c82 */ /* 0x001fe20008000000 */
[----:B------:R-:W-:Y:S02]  /*4940*/  UMOV UR8, UR13 ;  /* 0x0000000d00087c82 */ /* 0x000fe40008000000 */
[----:B------:R0:W-:Y:S02]  /*4950*/  UTMALDG.3D.MULTICAST [UR8], [UR22], UR19, desc[UR6] ;  /* 0x00000608160073b4 */ /* 0x0001e40008011813 */
[----:B0-----:R-:W-:Y:S05]  /*4960*/  @P1 BRA `(.L_x_58) ;  /* 0xfffffffc00441947 */ /* 0x001fea000383ffff */
.L_x_55:
[----:B------:R-:W-:Y:S05]  /*4970*/  BSYNC B1 ;  /* 0x0000000000017941 */ /* 0x000fea0003800000 */
.L_x_54:
[----:B------:R-:W-:Y:S01]  /*4980*/  LOP3.LUT P1, RZ, R9, 0xff, RZ, 0xc0, !PT ;  /* 0x000000ff09ff7812 */ /* 0x000fe2000782c0ff */
[C---:B------:R-:W-:Y:S01]  /*4990*/  IMAD.IADD R4, R10.reuse, 0x1, R7 ;  /* 0x000000010a047824 */ /* 0x040fe200078e0207 */
[----:B------:R-:W-:Y:S01]  /*49a0*/  ULDC.64 UR4, c[0x0][0x650] ;  /* 0x0001940000047ab9 */ /* 0x000fe20000000a00 */
[----:B------:R-:W-:Y:S01]  /*49b0*/  ISETP.GE.U32.AND P2, PT, R10, 0x6, PT ;  /* 0x000000060a00780c */ /* 0x000fe20003f46070 */
[----:B------:R-:W-:Y:S01]  /*49c0*/  BSSY B1, `(.L_x_59) ;  /* 0x000006e000017945 */ /* 0x000fe20003800000 */
[----:B------:R-:W-:Y:S01]  /*49d0*/  IMAD.MOV.U32 R21, RZ, RZ, -0x1 ;  /* 0xffffffffff157424 */ /* 0x000fe200078e00ff */
[----:B------:R-:W-:Y:S01]  /*49e0*/  ISETP.GT.U32.AND P0, PT, R4, 0x5, PT ;  /* 0x000000050400780c */ /* 0x000fe20003f04070 */
[----:B------:R-:W-:Y:S01]  /*49f0*/  IMAD.MOV.U32 R22, RZ, RZ, -0x1 ;  /* 0xffffffffff167424 */ /* 0x000fe200078e00ff */
[----:B------:R-:W-:Y:S01]  /*4a00*/  PRMT R9, RZ, 0x7610, R9 ;  /* 0x00007610ff097816 */ /* 0x000fe20000000009 */
[----:B------:R-:W-:Y:S01]  /*4a10*/  IMAD.MOV.U32 R20, RZ, RZ, -0x1 ;  /* 0xffffffffff147424 */ /* 0x000fe200078e00ff */
[----:B------:R-:W-:-:S03]  /*4a20*/  ISETP.LT.U32.AND P0, PT, R10, 0x6, P0 ;  /* 0x000000060a00780c */ /* 0x000fc60000701070 */
[----:B------:R-:W0:Y:S01]  /*4a30*/  @P1 S2R R3, SR_CgaCtaId ;  /* 0x0000000000031919 */ /* 0x000e220000008800 */
[----:B------:R-:W-:-:S04]  /*4a40*/  @P1 MOV R2, 0x400 ;  /* 0x0000040000021802 */ /* 0x000fc80000000f00 */
[----:B0-----:R-:W-:Y:S01]  /*4a50*/  @P1 LEA R5, R3, R2, 0x18 ;  /* 0x0000000203051211 */ /* 0x001fe200078ec0ff */
[----:B------:R-:W-:-:S03]  /*4a60*/  IMAD.WIDE.U32 R2, R4, -0x55555555, RZ ;  /* 0xaaaaaaab04027825 */ /* 0x000fc600078e00ff */
[----:B------:R0:W-:Y:S01]  /*4a70*/  @P1 SYNCS.ARRIVE.TRANS64.A1T0 RZ, [R5+URZ+0x78], RZ ;  /* 0x000078ff05ff19a7 */ /* 0x0001e2000810003f */
[----:B------:R-:W-:Y:S02]  /*4a80*/  IADD3 R18, P1, R18, UR36, RZ ;  /* 0x0000002412127c10 */ /* 0x000fe4000ff3e0ff */
[----:B------:R-:W-:Y:S02]  /*4a90*/  PRMT R2, RZ, 0x7610, R2 ;  /* 0x00007610ff027816 */ /* 0x000fe40000000002 */
[----:B------:R-:W-:Y:S02]  /*4aa0*/  IADD3.X R19, R19, UR42, RZ, P1, !PT ;  /* 0x0000002a13137c10 */ /* 0x000fe40008ffe4ff */
[----:B0-----:R-:W-:Y:S02]  /*4ab0*/  SHF.R.U32.HI R5, RZ, 0x2, R3 ;  /* 0x00000002ff057819 */ /* 0x001fe40000011603 */
[----:B------:R-:W-:Y:S02]  /*4ac0*/  SEL R3, RZ, 0x1, !P0 ;  /* 0x00000001ff037807 */ /* 0x000fe40004000000 */
[----:B------:R-:W-:Y:S01]  /*4ad0*/  ISETP.GE.U32.AND P0, PT, R18, UR4, PT ;  /* 0x0000000412007c0c */ /* 0x000fe2000bf06070 */
[----:B------:R-:W-:Y:S01]  /*4ae0*/  IMAD R7, R5, -0x6, R4 ;  /* 0xfffffffa05077824 */ /* 0x000fe200078e0204 */
[----:B------:R-:W-:-:S02]  /*4af0*/  LOP3.LUT R6, R6, R3, RZ, 0x3c, !PT ;  /* 0x0000000306067212 */ /* 0x000fc400078e3cff */
[----:B------:R-:W-:Y:S02]  /*4b00*/  ISETP.GE.U32.AND.EX P0, PT, R19, UR5, PT, P0 ;  /* 0x0000000513007c0c */ /* 0x000fe4000bf06100 */
[----:B------:R-:W-:-:S11]  /*4b10*/  @P2 LOP3.LUT R6, R6, 0x1, R5, 0x78, !PT ;  /* 0x0000000106062812 */ /* 0x000fd600078e7805 */
[----:B------:R-:W-:Y:S05]  /*4b20*/  @P0 BRA `(.L_x_60) ;  /* 0x00000004005c0947 */ /* 0x000fea0003800000 */
[----:B------:R-:W0:Y:S01]  /*4b30*/  S2R R15, SR_CTAID.X ;  /* 0x00000000000f7919 */ /* 0x000e220000002500 */
[----:B------:R-:W-:Y:S01]  /*4b40*/  ULDC.64 UR4, c[0x0][0x628] ;  /* 0x00018a0000047ab9 */ /* 0x000fe20000000a00 */
[----:B------:R-:W-:Y:S01]  /*4b50*/  ULDC UR7, c[0x0][0x630] ;  /* 0x00018c0000077ab9 */ /* 0x000fe20000000800 */
[----:B------:R-:W-:Y:S01]  /*4b60*/  ISETP.NE.U32.AND P0, PT, RZ, UR4, PT ;  /* 0x00000004ff007c0c */ /* 0x000fe2000bf05070 */
[----:B------:R-:W1:Y:S01]  /*4b70*/  S2R R20, SR_CTAID.Y ;  /* 0x0000000000147919 */ /* 0x000e620000002600 */
[----:B------:R-:W-:Y:S01]  /*4b80*/  ULDC UR8, c[0x0][0x150] ;  /* 0x0000540000087ab9 */ /* 0x000fe20000000800 */
[----:B------:R-:W-:Y:S01]  /*4b90*/  IMAD.MOV.U32 R2, RZ, RZ, R18 ;  /* 0x000000ffff027224 */ /* 0x000fe200078e0012 */
[----:B------:R-:W-:Y:S01]  /*4ba0*/  ISETP.NE.AND.EX P0, PT, RZ, UR5, PT, P0 ;  /* 0x00000005ff007c0c */ /* 0x000fe2000bf05300 */
[----:B------:R-:W-:Y:S01]  /*4bb0*/  IMAD.MOV.U32 R3, RZ, RZ, R19 ;  /* 0x000000ffff037224 */ /* 0x000fe200078e0013 */
[----:B0-----:R-:W-:-:S11]  /*4bc0*/  I2FP.F32.U32 R22, R15 ;  /* 0x0000000f00167245 */ /* 0x001fd60000201000 */
[----:B------:R-:W-:Y:S05]  /*4bd0*/  @!P0 BRA `(.L_x_61) ;  /* 0x0000000000288947 */ /* 0x000fea0003800000 */
[----:B------:R-:W-:Y:S02]  /*4be0*/  ULDC UR6, c[0x0][0x634] ;  /* 0x00018d0000067ab9 */ /* 0x000fe40000000800 */
[----:B------:R-:W-:-:S05]  /*4bf0*/  IADD3 R3, P0, R18, UR6, RZ ;  /* 0x0000000612037c10 */ /* 0x000fca000ff1e0ff */
[----:B------:R-:W-:-:S04]  /*4c00*/  IMAD.X R21, RZ, RZ, R19, P0 ;  /* 0x000000ffff157224 */ /* 0x000fc800000e0613 */
[----:B------:R-:W-:-:S04]  /*4c10*/  IMAD.WIDE.U32 R4, R21, UR4, RZ ;  /* 0x0000000415047c25 */ /* 0x000fc8000f8e00ff */
[----:B------:R-:W-:-:S04]  /*4c20*/  IMAD.WIDE.U32 R4, P0, R3, UR5, R4 ;  /* 0x0000000503047c25 */ /* 0x000fc8000f800004 */
[----:B------:R-:W-:-:S04]  /*4c30*/  IMAD.WIDE.U32 R2, R3, UR4, RZ ;  /* 0x0000000403027c25 */ /* 0x000fc8000f8e00ff */
[----:B------:R-:W-:Y:S01]  /*4c40*/  IMAD.MOV.U32 R2, RZ, RZ, R5 ;  /* 0x000000ffff027224 */ /* 0x000fe200078e0005 */
[----:B------:R-:W-:Y:S01]  /*4c50*/  IADD3 RZ, P1, R3, R4, RZ ;  /* 0x0000000403ff7210 */ /* 0x000fe20007f3e0ff */
[----:B------:R-:W-:-:S04]  /*4c60*/  IMAD.X R3, RZ, RZ, RZ, P0 ;  /* 0x000000ffff037224 */ /* 0x000fc800000e06ff */
[----:B------:R-:W-:-:S08]  /*4c70*/  IMAD.WIDE.U32.X R2, R21, UR5, R2, P1 ;  /* 0x0000000515027c25 */ /* 0x000fd000088e0402 */
.L_x_61:
[--C-:B------:R-:W-:Y:S01]  /*4c80*/  SHF.R.U64 R14, R2, UR7, R3.reuse ;  /* 0x00000007020e7c19 */ /* 0x100fe20008001203 */
[----:B------:R-:W-:Y:S01]  /*4c90*/  FMUL R22, R22, UR8 ;  /* 0x0000000816167c20 */ /* 0x000fe20008400000 */
[----:B------:R-:W-:Y:S01]  /*4ca0*/  SHF.R.U32.HI R2, RZ, UR7, R3 ;  /* 0x00000007ff027c19 */ /* 0x000fe20008011603 */
[----:B------:R-:W0:Y:S01]  /*4cb0*/  LDC R4, c[0x0][0x144] ;  /* 0x00005100ff047b82 */ /* 0x000e220000000800 */
[----:B------:R-:W-:Y:S01]  /*4cc0*/  IADD3 R21, P0, RZ, -R14, RZ ;  /* 0x8000000eff157210 */ /* 0x000fe20007f1e0ff */
[----:B------:R-:W-:Y:S01]  /*4cd0*/  ULDC.64 UR4, c[0x0][0x620] ;  /* 0x0001880000047ab9 */ /* 0x000fe20000000a00 */
[----:B-1----:R-:W-:Y:S01]  /*4ce0*/  I2FP.F32.U32 R3, R20 ;  /* 0x0000001400037245 */ /* 0x002fe20000201000 */
[----:B------:R-:W-:Y:S01]  /*4cf0*/  ULDC UR6, c[0x0][0x154] ;  /* 0x0000550000067ab9 */ /* 0x000fe20000000800 */
[----:B------:R-:W1:Y:S01]  /*4d00*/  F2I.U32.TRUNC.NTZ R22, R22 ;  /* 0x0000001600167305 */ /* 0x000e62000020f000 */
[----:B------:R-:W-:Y:S01]  /*4d10*/  IMAD.X R2, RZ, RZ, ~R2, P0 ;  /* 0x000000ffff027224 */ /* 0x000fe200000e0e02 */
[----:B------:R-:W-:Y:S01]  /*4d20*/  ISETP.NE.AND P2, PT, R17, 0x1, PT ;  /* 0x000000011100780c */ /* 0x000fe20003f45270 */
[----:B------:R-:W-:Y:S01]  /*4d30*/  FMUL R23, R3, UR6 ;  /* 0x0000000603177c20 */ /* 0x000fe20008400000 */
[----:B------:R-:W2:Y:S01]  /*4d40*/  LDC R25, c[0x0][0x148] ;  /* 0x00005200ff197b82 */ /* 0x000ea20000000800 */
[----:B------:R-:W-:Y:S01]  /*4d50*/  IMAD R2, R2, UR4, RZ ;  /* 0x0000000402027c24 */ /* 0x000fe2000f8e02ff */
[----:B------:R-:W-:Y:S01]  /*4d60*/  ULDC.64 UR6, c[0x0][0x640] ;  /* 0x0001900000067ab9 */ /* 0x000fe20000000a00 */
[----:B------:R-:W-:Y:S01]  /*4d70*/  IMAD.MOV.U32 R3, RZ, RZ, R19 ;  /* 0x000000ffff037224 */ /* 0x000fe200078e0013 */
[----:B------:R-:W-:Y:S01]  /*4d80*/  ISETP.NE.U32.AND P0, PT, RZ, UR6, PT ;  /* 0x00000006ff007c0c */ /* 0x000fe2000bf05070 */
[----:B------:R-:W-:Y:S01]  /*4d90*/  IMAD R5, R21, UR5, R2 ;  /* 0x0000000515057c24 */ /* 0x000fe2000f8e0202 */
[----:B------:R-:W3:Y:S01]  /*4da0*/  F2I.U32.TRUNC.NTZ R23, R23 ;  /* 0x0000001700177305 */ /* 0x000ee2000020f000 */
[----:B------:R-:W-:Y:S01]  /*4db0*/  IMAD.MOV.U32 R2, RZ, RZ, R18 ;  /* 0x000000ffff027224 */ /* 0x000fe200078e0012 */
[----:B------:R-:W-:-:S03]  /*4dc0*/  ISETP.NE.AND.EX P0, PT, RZ, UR7, PT, P0 ;  /* 0x00000007ff007c0c */ /* 0x000fc6000bf05300 */
[----:B------:R-:W-:Y:S01]  /*4dd0*/  IMAD.WIDE.U32 R2, R21, UR4, R2 ;  /* 0x0000000415027c25 */ /* 0x000fe2000f8e0002 */
[----:B------:R-:W-:-:S03]  /*4de0*/  ULDC UR4, c[0x0][0x618] ;  /* 0x0001860000047ab9 */ /* 0x000fc60000000800 */
[----:B------:R-:W-:Y:S02]  /*4df0*/  IMAD.IADD R3, R3, 0x1, R5 ;  /* 0x0000000103037824 */ /* 0x000fe400078e0205 */
[----:B-1----:R-:W-:-:S03]  /*4e00*/  IMAD.MOV R22, RZ, RZ, -R22 ;  /* 0x000000ffff167224 */ /* 0x002fc600078e0a16 */
[----:B------:R-:W-:Y:S01]  /*4e10*/  SHF.R.U64 R21, R2, UR4, R3 ;  /* 0x0000000402157c19 */ /* 0x000fe20008001203 */
[----:B0-----:R-:W-:Y:S01]  /*4e20*/  IMAD R15, R4, R22, R15 ;  /* 0x00000016040f7224 */ /* 0x001fe200078e020f */
[----:B------:R-:W-:Y:S01]  /*4e30*/  SHF.R.U32.HI R2, RZ, UR4, R3 ;  /* 0x00000004ff027c19 */ /* 0x000fe20008011603 */
[----:B------:R-:W-:Y:S01]  /*4e40*/  ULDC UR4, c[0x0][0x608] ;  /* 0x0001820000047ab9 */ /* 0x000fe20000000800 */
[----:B---3--:R-:W-:Y:S02]  /*4e50*/  IMAD.MOV R4, RZ, RZ, -R23 ;  /* 0x000000ffff047224 */ /* 0x008fe400078e0a17 */
[--C-:B------:R-:W-:Y:S02]  /*4e60*/  SHF.R.U64 R22, R21, UR4, R2.reuse ;  /* 0x0000000415167c19 */ /* 0x100fe40008001202 */
[----:B------:R-:W-:Y:S01]  /*4e70*/  SHF.R.U32.HI R3, RZ, UR4, R2 ;  /* 0x00000004ff037c19 */ /* 0x000fe20008011602 */
[----:B------:R-:W-:Y:S01]  /*4e80*/  ULDC UR4, c[0x0][0x658] ;  /* 0x0001960000047ab9 */ /* 0x000fe20000000800 */
[----:B--2---:R-:W-:-:S02]  /*4e90*/  @P2 IMAD R15, R25, R4, R20 ;  /* 0x00000004190f2224 */ /* 0x004fc400078e0214 */
[--C-:B------:R-:W-:Y:S02]  /*4ea0*/  SHF.R.U64 R20, R22, UR4, R3.reuse ;  /* 0x0000000416147c19 */ /* 0x100fe40008001203 */
[----:B------:R-:W-:-:S03]  /*4eb0*/  SHF.R.U32.HI R23, RZ, UR4, R3 ;  /* 0x00000004ff177c19 */ /* 0x000fc60008011603 */
[----:B------:R-:W-:Y:S02]  /*4ec0*/  IMAD.MOV.U32 R4, RZ, RZ, R20 ;  /* 0x000000ffff047224 */ /* 0x000fe400078e0014 */
[----:B------:R-:W-:Y:S01]  /*4ed0*/  IMAD.MOV.U32 R3, RZ, RZ, R23 ;  /* 0x000000ffff037224 */ /* 0x000fe200078e0017 */
[----:B------:R-:W-:Y:S06]  /*4ee0*/  @!P0 BRA `(.L_x_62) ;  /* 0x00000000002c8947 */ /* 0x000fec0003800000 */
        /* <DEDUP_REMOVED lines=9> */
[----:B------:R-:W-:-:S04]  /*4f80*/  IMAD.WIDE.U32.X R2, R23, UR7, R2, P1 ;  /* 0x0000000717027c25 */ /* 0x000fc800088e0402 */
[----:B------:R-:W-:-:S07]  /*4f90*/  IMAD.MOV.U32 R4, RZ, RZ, R2 ;  /* 0x000000ffff047224 */ /* 0x000fce00078e0002 */
.L_x_62:
[----:B------:R-:W-:Y:S01]  /*4fa0*/  ULDC UR4, c[0x0][0x648] ;  /* 0x0001920000047ab9 */ /* 0x000fe20000000800 */
[----:B------:R-:W-:Y:S01]  /*4fb0*/  LOP3.LUT R2, R22, UR16, RZ, 0xc0, !PT ;  /* 0x0000001016027c12 */ /* 0x000fe2000f8ec0ff */
[----:B------:R-:W-:Y:S01]  /*4fc0*/  ULDC UR5, c[0x0][0x610] ;  /* 0x0001840000057ab9 */ /* 0x000fe20000000800 */
[----:B------:R-:W-:Y:S01]  /*4fd0*/  SHF.R.U64 R3, R4, UR4, R3 ;  /* 0x0000000404037c19 */ /* 0x000fe20008001203 */
[----:B------:R-:W-:Y:S01]  /*4fe0*/  ULDC UR4, c[0x0][0x638] ;  /* 0x00018e0000047ab9 */ /* 0x000fe20000000800 */
[----:B------:R-:W-:-:S03]  /*4ff0*/  LOP3.LUT R21, R21, UR15, RZ, 0xc0, !PT ;  /* 0x0000000f15157c12 */ /* 0x000fc6000f8ec0ff */
[----:B------:R-:W-:Y:S02]  /*5000*/  IMAD.MOV R5, RZ, RZ, -R3 ;  /* 0x000000ffff057224 */ /* 0x000fe400078e0a03 */
[----:B------:R-:W-:Y:S02]  /*5010*/  IMAD R2, R3, UR17, R2 ;  /* 0x0000001103027c24 */ /* 0x000fe4000f8e0202 */
[----:B------:R-:W-:Y:S01]  /*5020*/  IMAD R20, R5, UR4, R20 ;  /* 0x0000000405147c24 */ /* 0x000fe2000f8e0214 */
[----:B------:R-:W-:Y:S01]  /*5030*/  ULDC UR4, c[0x0][0x600] ;  /* 0x0001800000047ab9 */ /* 0x000fe20000000800 */
[----:B------:R-:W-:Y:S02]  /*5040*/  IMAD R15, R2, UR5, R15 ;  /* 0x00000005020f7c24 */ /* 0x000fe4000f8e020f */
[----:B------:R-:W-:Y:S02]  /*5050*/  IMAD R20, R20, UR4, R21 ;  /* 0x0000000414147c24 */ /* 0x000fe4000f8e0215 */
[----:B------:R-:W-:-:S03]  /*5060*/  IMAD.MOV.U32 R2, RZ, RZ, 0x1 ;  /* 0x00000001ff027424 */ /* 0x000fc600078e00ff */
[----:B------:R-:W-:Y:S02]  /*5070*/  SEL R22, R20, R15, !P2 ;  /* 0x0000000f14167207 */ /* 0x000fe40005000000 */
[----:B------:R-:W-:Y:S01]  /*5080*/  SEL R21, R15, R20, !P2 ;  /* 0x000000140f157207 */ /* 0x000fe20005000000 */
[----:B------:R-:W-:-:S07]  /*5090*/  IMAD.MOV.U32 R20, RZ, RZ, R14 ;  /* 0x000000ffff147224 */ /* 0x000fce00078e000e */
.L_x_60:
[----:B------:R-:W-:Y:S05]  /*50a0*/  BSYNC B1 ;  /* 0x0000000000017941 */ /* 0x000fea0003800000 */
.L_x_59:
[----:B------:R-:W-:-:S13]  /*50b0*/  LOP3.LUT P0, RZ, R2, 0xff, RZ, 0xc0, !PT ;  /* 0x000000ff02ff7812 */ /* 0x000fda000780c0ff */
[----:B------:R-:W-:Y:S05]  /*50c0*/  @P0 BRA `(.L_x_63) ;  /* 0xfffffff400380947 */ /* 0x000fea000383ffff */
[----:B------:R-:W-:Y:S05]  /*50d0*/  BSYNC B0 ;  /* 0x0000000000007941 */ /* 0x000fea0003800000 */
.L_x_52:
[----:B------:R-:W-:-:S03]  /*50e0*/  UMOV UR4, 0xffffffff ;  /* 0xffffffff00047882 */ /* 0x000fc60000000000 */
[----:B------:R-:W-:Y:S05]  /*50f0*/  BRA.DIV UR4, `(.L_x_64) ;  /* 0x00000006045c7947 */ /* 0x000fea000b800000 */
[----:B------:R-:W-:-:S13]  /*5100*/  ELECT P6, URZ, PT ;  /* 0x00000000003f782f */ /* 0x000fda00038c0000 */
.L_x_80:
[----:B------:R-:W-:Y:S04]  /*5110*/  BSSY B0, `(.L_x_65) ;  /* 0x000003d000007945 */ /* 0x000fe80003800000 */
[----:B------:R-:W-:Y:S05]  /*5120*/  @!P6 BRA `(.L_x_66) ;  /* 0x0000000000ece947 */ /* 0x000fea0003800000 */
[----:B------:R-:W-:-:S04]  /*5130*/  LOP3.LUT R16, R16, 0x2, RZ, 0xfc, !PT ;  /* 0x0000000210107812 */ /* 0x000fc800078efcff */
[----:B------:R-:W-:-:S13]  /*5140*/  ISETP.NE.AND P0, PT, R16, 0x3, PT ;  /* 0x000000031000780c */ /* 0x000fda0003f05270 */
[----:B------:R-:W-:Y:S05]  /*5150*/  @!P0 BRA `(.L_x_67) ;  /* 0x0000000000048947 */ /* 0x000fea0003800000 */
[----:B------:R-:W-:Y:S01]  /*5160*/  BPT.TRAP 0x1 ;  /* 0x000000040000795c */ /* 0x000fe20000300000 */
.L_x_67:
[----:B------:R-:W0:Y:S01]  /*5170*/  S2R R3, SR_CgaCtaId ;  /* 0x0000000000037919 */ /* 0x000e220000008800 */
[----:B------:R-:W-:Y:S02]  /*5180*/  MOV R0, 0x400 ;  /* 0x0000040000007802 */ /* 0x000fe40000000f00 */
[----:B------:R-:W-:Y:S02]  /*5190*/  SHF.L.U32 R2, R6, 0x1f, RZ ;  /* 0x0000001f06027819 */ /* 0x000fe400000006ff */
[----:B0-----:R-:W-:-:S05]  /*51a0*/  LEA R0, R3, R0, 0x18 ;  /* 0x0000000003007211 */ /* 0x001fca00078ec0ff */
[----:B------:R-:W-:-:S04]  /*51b0*/  VIADD R0, R0, 0x30 ;  /* 0x0000003000007836 */ /* 0x000fc80000000000 */
[C---:B------:R-:W-:Y:S02]  /*51c0*/  IMAD R5, R7.reuse, 0x8, R0 ;  /* 0x0000000807057824 */ /* 0x040fe400078e0200 */
[----:B------:R-:W-:Y:S02]  /*51d0*/  VIADD R7, R7, 0x1 ;  /* 0x0000000107077836 */ /* 0x000fe40000000000 */
[----:B------:R-:W0:Y:S03]  /*51e0*/  SYNCS.PHASECHK.TRANS64.TRYWAIT P0, [R5+URZ], R2 ;  /* 0x00000002050075a7 */ /* 0x000e26000800017f */
[----:B------:R-:W-:-:S04]  /*51f0*/  ISETP.NE.AND P1, PT, R7, 0x6, PT ;  /* 0x000000060700780c */ /* 0x000fc80003f25270 */
[----:B------:R-:W-:Y:S02]  /*5200*/  SEL R3, RZ, 0x1, P1 ;  /* 0x00000001ff037807 */ /* 0x000fe40000800000 */
[----:B------:R-:W-:Y:S02]  /*5210*/  SEL R7, R7, RZ, P1 ;  /* 0x000000ff07077207 */ /* 0x000fe40000800000 */
[----:B------:R-:W-:-:S03]  /*5220*/  LOP3.LUT R6, R6, R3, RZ, 0x3c, !PT ;  /* 0x0000000306067212 */ /* 0x000fc600078e3cff */
[----:B------:R-:W-:Y:S01]  /*5230*/  IMAD R9, R7, 0x8, R0 ;  /* 0x0000000807097824 */ /* 0x000fe200078e0200 */
[----:B------:R-:W-:Y:S01]  /*5240*/  SHF.L.U32 R4, R6, 0x1f, RZ ;  /* 0x0000001f06047819 */ /* 0x000fe200000006ff */
[----:B0-----:R-:W-:Y:S06]  /*5250*/  @!P0 BRA `(.L_x_68) ;  /* 0x0000000400248947 */ /* 0x001fec0003800000 */
.L_x_81:
[----:B------:R-:W1:Y:S01]  /*5260*/  SYNCS.PHASECHK.TRANS64.TRYWAIT P0, [R9+URZ], R4 ;  /* 0x00000004090075a7 */ /* 0x000e62000800017f */
[----:B0-----:R-:W-:-:S05]  /*5270*/  VIADD R2, R7, 0x1 ;  /* 0x0000000107027836 */ /* 0x001fca0000000000 */
[----:B------:R-:W-:-:S04]  /*5280*/  ISETP.NE.AND P1, PT, R2, 0x6, PT ;  /* 0x000000060200780c */ /* 0x000fc80003f25270 */
[----:B------:R-:W-:Y:S02]  /*5290*/  SEL R3, RZ, 0x1, P1 ;  /* 0x00000001ff037807 */ /* 0x000fe40000800000 */
[----:B------:R-:W-:Y:S02]  /*52a0*/  SEL R7, R2, RZ, P1 ;  /* 0x000000ff02077207 */ /* 0x000fe40000800000 */
[----:B------:R-:W-:-:S03]  /*52b0*/  LOP3.LUT R6, R6, R3, RZ, 0x3c, !PT ;  /* 0x0000000306067212 */ /* 0x000fc600078e3cff */
[----:B------:R-:W-:Y:S01]  /*52c0*/  IMAD R8, R7, 0x8, R0 ;  /* 0x0000000807087824 */ /* 0x000fe200078e0200 */
[----:B------:R-:W-:Y:S01]  /*52d0*/  SHF.L.U32 R5, R6, 0x1f, RZ ;  /* 0x0000001f06057819 */ /* 0x000fe200000006ff */
[----:B-1----:R-:W-:Y:S06]  /*52e0*/  @!P0 BRA `(.L_x_69) ;  /* 0x0000000400148947 */ /* 0x002fec0003800000 */
.L_x_82:
[----:B------:R-:W1:Y:S01]  /*52f0*/  SYNCS.PHASECHK.TRANS64.TRYWAIT P0, [R8+URZ], R5 ;  /* 0x00000005080075a7 */ /* 0x000e62000800017f */
[----:B------:R-:W-:-:S05]  /*5300*/  VIADD R2, R7, 0x1 ;  /* 0x0000000107027836 */ /* 0x000fca0000000000 */
[----:B------:R-:W-:-:S04]  /*5310*/  ISETP.NE.AND P1, PT, R2, 0x6, PT ;  /* 0x000000060200780c */ /* 0x000fc80003f25270 */
[----:B------:R-:W-:Y:S02]  /*5320*/  SEL R3, RZ, 0x1, P1 ;  /* 0x00000001ff037807 */ /* 0x000fe40000800000 */
[----:B------:R-:W-:Y:S02]  /*5330*/  SEL R7, R2, RZ, P1 ;  /* 0x000000ff02077207 */ /* 0x000fe40000800000 */
[----:B------:R-:W-:-:S03]  /*5340*/  LOP3.LUT R6, R6, R3, RZ, 0x3c, !PT ;  /* 0x0000000306067212 */ /* 0x000fc600078e3cff */
[----:B0-----:R-:W-:Y:S01]  /*5350*/  IMAD R9, R7, 0x8, R0 ;  /* 0x0000000807097824 */ /* 0x001fe200078e0200 */
[----:B------:R-:W-:Y:S01]  /*5360*/  SHF.L.U32 R4, R6, 0x1f, RZ ;  /* 0x0000001f06047819 */ /* 0x000fe200000006ff */
[----:B-1----:R-:W-:Y:S06]  /*5370*/  @!P0 BRA `(.L_x_70) ;  /* 0x0000000400048947 */ /* 0x002fec0003800000 */
.L_x_83:
[----:B------:R-:W1:Y:S01]  /*5380*/  SYNCS.PHASECHK.TRANS64.TRYWAIT P0, [R9+URZ], R4 ;  /* 0x00000004090075a7 */ /* 0x000e62000800017f */
[----:B------:R-:W-:-:S05]  /*5390*/  VIADD R2, R7, 0x1 ;  /* 0x0000000107027836 */ /* 0x000fca0000000000 */
[----:B------:R-:W-:-:S04]  /*53a0*/  ISETP.NE.AND P1, PT, R2, 0x6, PT ;  /* 0x000000060200780c */ /* 0x000fc80003f25270 */
[----:B------:R-:W-:Y:S02]  /*53b0*/  SEL R3, RZ, 0x1, P1 ;  /* 0x00000001ff037807 */ /* 0x000fe40000800000 */
[----:B------:R-:W-:Y:S02]  /*53c0*/  SEL R7, R2, RZ, P1 ;  /* 0x000000ff02077207 */ /* 0x000fe40000800000 */
[----:B------:R-:W-:-:S03]  /*53d0*/  LOP3.LUT R11, R6, R3, RZ, 0x3c, !PT ;  /* 0x00000003060b7212 */ /* 0x000fc600078e3cff */
[----:B------:R-:W-:Y:S01]  /*53e0*/  IMAD R6, R7, 0x8, R0 ;  /* 0x0000000807067824 */ /* 0x000fe200078e0200 */
[----:B0-----:R-:W-:Y:S01]  /*53f0*/  SHF.L.U32 R5, R11, 0x1f, RZ ;  /* 0x0000001f0b057819 */ /* 0x001fe200000006ff */
[----:B-1----:R-:W-:Y:S06]  /*5400*/  @!P0 BRA `(.L_x_71) ;  /* 0x0000000000f48947 */ /* 0x002fec0003800000 */
.L_x_84:
[----:B------:R-:W1:Y:S01]  /*5410*/  SYNCS.PHASECHK.TRANS64.TRYWAIT P0, [R6+URZ], R5 ;  /* 0x00000005060075a7 */ /* 0x000e62000800017f */
[----:B------:R-:W-:-:S05]  /*5420*/  VIADD R2, R7, 0x1 ;  /* 0x0000000107027836 */ /* 0x000fca0000000000 */
[----:B------:R-:W-:-:S04]  /*5430*/  ISETP.NE.AND P1, PT, R2, 0x6, PT ;  /* 0x000000060200780c */ /* 0x000fc80003f25270 */
[----:B0-----:R-:W-:Y:S02]  /*5440*/  SEL R4, RZ, 0x1, P1 ;  /* 0x00000001ff047807 */ /* 0x001fe40000800000 */
[----:B------:R-:W-:Y:S02]  /*5450*/  SEL R3, R2, RZ, P1 ;  /* 0x000000ff02037207 */ /* 0x000fe40000800000 */
[----:B------:R-:W-:Y:S01]  /*5460*/  LOP3.LUT R4, R11, R4, RZ, 0x3c, !PT ;  /* 0x000000040b047212 */ /* 0x000fe200078e3cff */
[----:B-1----:R-:W-:Y:S06]  /*5470*/  @!P0 BRA `(.L_x_72) ;  /* 0x0000000000ec8947 */ /* 0x002fec0003800000 */
.L_x_85:
[----:B------:R-:W-:Y:S01]  /*5480*/  IMAD R3, R3, 0x8, R0 ;  /* 0x0000000803037824 */ /* 0x000fe200078e0200 */
[----:B------:R-:W-:-:S07]  /*5490*/  SHF.L.U32 R0, R4, 0x1f, RZ ;  /* 0x0000001f04007819 */ /* 0x000fce00000006ff */
.L_x_73:
[----:B-1----:R1:W2:Y:S02]  /*54a0*/  SYNCS.PHASECHK.TRANS64.TRYWAIT P0, [R3+URZ], R0 ;  /* 0x00000000030075a7 */ /* 0x0022a4000800017f */
[----:B--2---:R-:W-:Y:S05]  /*54b0*/  @!P0 NANOSLEEP.SYNCS 0x989680 ;  /* 0x009896800000895d */ /* 0x004fea0003900000 */
[----:B------:R-:W2:Y:S02]  /*54c0*/  @!P0 SYNCS.PHASECHK.TRANS64 P0, [R3+URZ], R0 ;  /* 0x00000000030085a7 */ /* 0x000ea4000800007f */
[----:B--2---:R-:W-:Y:S05]  /*54d0*/  @!P0 BRA `(.L_x_73) ;  /* 0xfffffffc00f08947 */ /* 0x004fea000383ffff */
.L_x_66:
[----:B------:R-:W-:Y:S05]  /*54e0*/  BSYNC B0 ;  /* 0x0000000000007941 */ /* 0x000fea0003800000 */
.L_x_65:
[----:B------:R-:W-:Y:S05]  /*54f0*/  EXIT ;  /* 0x000000000000794d */ /* 0x000fea0003800000 */
.L_x_21:
[----:B-1----:R1:W2:Y:S02]  /*5500*/  SYNCS.PHASECHK.TRANS64.TRYWAIT P1, [R3+URZ], R0 ;  /* 0x00000000030075a7 */ /* 0x0022a4000802017f */
[----:B--2---:R-:W-:Y:S05]  /*5510*/  @!P1 NANOSLEEP.SYNCS 0x989680 ;  /* 0x009896800000995d */ /* 0x004fea0003900000 */
[----:B------:R-:W2:Y:S02]  /*5520*/  @!P1 SYNCS.PHASECHK.TRANS64 P1, [R3+URZ], R0 ;  /* 0x00000000030095a7 */ /* 0x000ea4000802007f */
[----:B--2---:R-:W-:Y:S05]  /*5530*/  @!P1 BRA `(.L_x_21) ;  /* 0xfffffffc00f09947 */ /* 0x004fea000383ffff */
[----:B------:R-:W-:Y:S05]  /*5540*/  BRA `(.L_x_20) ;  /* 0xffffffc000607947 */ /* 0x000fea000383ffff */
.L_x_26:
[----:B-1----:R1:W2:Y:S02]  /*5550*/  SYNCS.PHASECHK.TRANS64.TRYWAIT P1, [R3+URZ], R4 ;  /* 0x00000004030075a7 */ /* 0x0022a4000802017f */
[----:B--2---:R-:W-:Y:S05]  /*5560*/  @!P1 NANOSLEEP.SYNCS 0x989680 ;  /* 0x009896800000995d */ /* 0x004fea0003900000 */
[----:B------:R-:W2:Y:S02]  /*5570*/  @!P1 SYNCS.PHASECHK.TRANS64 P1, [R3+URZ], R4 ;  /* 0x00000004030095a7 */ /* 0x000ea4000802007f */
[----:B--2---:R-:W-:Y:S05]  /*5580*/  @!P1 BRA `(.L_x_26) ;  /* 0xfffffffc00f09947 */ /* 0x004fea000383ffff */
[----:B------:R-:W-:Y:S05]  /*5590*/  BRA `(.L_x_25) ;  /* 0xffffffc400a47947 */ /* 0x000fea000383ffff */
.L_x_53:
[----:B------:R-:W-:Y:S01]  /*55a0*/  BSSY B1, `(.L_x_74) ;  /* 0x0000006000017945 */ /* 0x000fe20003800000 */
[----:B------:R-:W-:-:S07]  /*55b0*/  IMAD.MOV.U32 R15, RZ, RZ, -0x1 ;  /* 0xffffffffff0f7424 */ /* 0x000fce00078e00ff */
[----:B------:R-:W-:Y:S05]  /*55c0*/  WARPSYNC.COLLECTIVE R15, `(.L_x_75) ;  /* 0x000000000f0c7348 */ /* 0x000fea0003c00000 */
[----:B------:R-:W-:Y:S02]  /*55d0*/  ELECT P6, UR62, PT ;  /* 0x00000000003e782f */ /* 0x000fe400038c0000 */
[----:B------:R-:W-:Y:S01]  /*55e0*/  MOV R14, UR62 ;  /* 0x0000003e000e7c02 */ /* 0x000fe20008000f00 */
[----:B------:R-:W-:Y:S10]  /*55f0*/  ENDCOLLECTIVE ;  /* 0x000000000000791b */ /* 0x000ff40003800000 */
.L_x_75:
[----:B------:R-:W-:Y:S05]  /*5600*/  BSYNC B1 ;  /* 0x0000000000017941 */ /* 0x000fea0003800000 */
.L_x_74:
[----:B------:R-:W-:Y:S05]  /*5610*/  BRA `(.L_x_76) ;  /* 0xffffffec00f07947 */ /* 0x000fea000383ffff */
.L_x_56:
[----:B0-----:R0:W1:Y:S02]  /*5620*/  SYNCS.PHASECHK.TRANS64.TRYWAIT P0, [R15+URZ+0x30], R4 ;  /* 0x000030040f0075a7 */ /* 0x001064000800017f */
[----:B-1----:R-:W-:Y:S05]  /*5630*/  @!P0 NANOSLEEP.SYNCS 0x989680 ;  /* 0x009896800000895d */ /* 0x002fea0003900000 */
[----:B------:R-:W1:Y:S02]  /*5640*/  @!P0 SYNCS.PHASECHK.TRANS64 P0, [R15+URZ+0x30], R4 ;  /* 0x000030040f0085a7 */ /* 0x000e64000800007f */
[----:B-1----:R-:W-:Y:S05]  /*5650*/  @!P0 BRA `(.L_x_56) ;  /* 0xfffffffc00f08947 */ /* 0x002fea000383ffff */
[----:B------:R-:W-:Y:S05]  /*5660*/  BRA `(.L_x_77) ;  /* 0xfffffff000287947 */ /* 0x000fea000383ffff */
.L_x_64:
[----:B------:R-:W-:Y:S01]  /*5670*/  BSSY B0, `(.L_x_78) ;  /* 0x0000006000007945 */ /* 0x000fe20003800000 */
[----:B------:R-:W-:-:S07]  /*5680*/  IMAD.MOV.U32 R15, RZ, RZ, -0x1 ;  /* 0xffffffffff0f7424 */ /* 0x000fce00078e00ff */
[----:B------:R-:W-:Y:S05]  /*5690*/  WARPSYNC.COLLECTIVE R15, `(.L_x_79) ;  /* 0x000000000f0c7348 */ /* 0x000fea0003c00000 */
[----:B------:R-:W-:Y:S02]  /*56a0*/  ELECT P6, UR62, PT ;  /* 0x00000000003e782f */ /* 0x000fe400038c0000 */
[----:B------:R-:W-:Y:S01]  /*56b0*/  MOV R14, UR62 ;  /* 0x0000003e000e7c02 */ /* 0x000fe20008000f00 */
[----:B------:R-:W-:Y:S10]  /*56c0*/  ENDCOLLECTIVE ;  /* 0x000000000000791b */ /* 0x000ff40003800000 */
.L_x_79:
[----:B------:R-:W-:Y:S05]  /*56d0*/  BSYNC B0 ;  /* 0x0000000000007941 */ /* 0x000fea0003800000 */
.L_x_78:
[----:B------:R-:W-:Y:S05]  /*56e0*/  BRA `(.L_x_80) ;  /* 0xfffffff800887947 */ /* 0x000fea000383ffff */
.L_x_68:
[----:B0-----:R0:W1:Y:S02]  /*56f0*/  SYNCS.PHASECHK.TRANS64.TRYWAIT P0, [R5+URZ], R2 ;  /* 0x00000002050075a7 */ /* 0x001064000800017f */
[----:B-1----:R-:W-:Y:S05]  /*5700*/  @!P0 NANOSLEEP.SYNCS 0x989680 ;  /* 0x009896800000895d */ /* 0x002fea0003900000 */
[----:B------:R-:W1:Y:S02]  /*5710*/  @!P0 SYNCS.PHASECHK.TRANS64 P0, [R5+URZ], R2 ;  /* 0x00000002050085a7 */ /* 0x000e64000800007f */
[----:B-1----:R-:W-:Y:S05]  /*5720*/  @!P0 BRA `(.L_x_68) ;  /* 0xfffffffc00f08947 */ /* 0x002fea000383ffff */
[----:B------:R-:W-:Y:S05]  /*5730*/  BRA `(.L_x_81) ;  /* 0xfffffff800c87947 */ /* 0x000fea000383ffff */
.L_x_69:
[----:B0-----:R0:W1:Y:S02]  /*5740*/  SYNCS.PHASECHK.TRANS64.TRYWAIT P0, [R9+URZ], R4 ;  /* 0x00000004090075a7 */ /* 0x001064000800017f */
[----:B-1----:R-:W-:Y:S05]  /*5750*/  @!P0 NANOSLEEP.SYNCS 0x989680 ;  /* 0x009896800000895d */ /* 0x002fea0003900000 */
[----:B------:R-:W1:Y:S02]  /*5760*/  @!P0 SYNCS.PHASECHK.TRANS64 P0, [R9+URZ], R4 ;  /* 0x00000004090085a7 */ /* 0x000e64000800007f */
[----:B-1----:R-:W-:Y:S05]  /*5770*/  @!P0 BRA `(.L_x_69) ;  /* 0xfffffffc00f08947 */ /* 0x002fea000383ffff */
[----:B------:R-:W-:Y:S05]  /*5780*/  BRA `(.L_x_82) ;  /* 0xfffffff800d87947 */ /* 0x000fea000383ffff */
.L_x_70:
[----:B0-----:R0:W1:Y:S02]  /*5790*/  SYNCS.PHASECHK.TRANS64.TRYWAIT P0, [R8+URZ], R5 ;  /* 0x00000005080075a7 */ /* 0x001064000800017f */
[----:B-1----:R-:W-:Y:S05]  /*57a0*/  @!P0 NANOSLEEP.SYNCS 0x989680 ;  /* 0x009896800000895d */ /* 0x002fea0003900000 */
[----:B------:R-:W1:Y:S02]  /*57b0*/  @!P0 SYNCS.PHASECHK.TRANS64 P0, [R8+URZ], R5 ;  /* 0x00000005080085a7 */ /* 0x000e64000800007f */
[----:B-1----:R-:W-:Y:S05]  /*57c0*/  @!P0 BRA `(.L_x_70) ;  /* 0xfffffffc00f08947 */ /* 0x002fea000383ffff */
[----:B------:R-:W-:Y:S05]  /*57d0*/  BRA `(.L_x_83) ;  /* 0xfffffff800e87947 */ /* 0x000fea000383ffff */
.L_x_71:
[----:B0-----:R0:W1:Y:S02]  /*57e0*/  SYNCS.PHASECHK.TRANS64.TRYWAIT P0, [R9+URZ], R4 ;  /* 0x00000004090075a7 */ /* 0x001064000800017f */
[----:B-1----:R-:W-:Y:S05]  /*57f0*/  @!P0 NANOSLEEP.SYNCS 0x989680 ;  /* 0x009896800000895d */ /* 0x002fea0003900000 */
[----:B------:R-:W1:Y:S02]  /*5800*/  @!P0 SYNCS.PHASECHK.TRANS64 P0, [R9+URZ], R4 ;  /* 0x00000004090085a7 */ /* 0x000e64000800007f */
[----:B-1----:R-:W-:Y:S05]  /*5810*/  @!P0 BRA `(.L_x_71) ;  /* 0xfffffffc00f08947 */ /* 0x002fea000383ffff */
[----:B------:R-:W-:Y:S05]  /*5820*/  BRA `(.L_x_84) ;  /* 0xfffffff800f87947 */ /* 0x000fea000383ffff */
.L_x_72:
[----:B0-----:R0:W1:Y:S02]  /*5830*/  SYNCS.PHASECHK.TRANS64.TRYWAIT P0, [R6+URZ], R5 ;  /* 0x00000005060075a7 */ /* 0x001064000800017f */
[----:B-1----:R-:W-:Y:S05]  /*5840*/  @!P0 NANOSLEEP.SYNCS 0x989680 ;  /* 0x009896800000895d */ /* 0x002fea0003900000 */
[----:B------:R-:W1:Y:S02]  /*5850*/  @!P0 SYNCS.PHASECHK.TRANS64 P0, [R6+URZ], R5 ;  /* 0x00000005060085a7 */ /* 0x000e64000800007f */
[----:B-1----:R-:W-:Y:S05]  /*5860*/  @!P0 BRA `(.L_x_72) ;  /* 0xfffffffc00f08947 */ /* 0x002fea000383ffff */
[----:B------:R-:W-:Y:S05]  /*5870*/  BRA `(.L_x_85) ;  /* 0xfffffffc00007947 */ /* 0x000fea000383ffff */
.L_x_86:
[----:B------:R-:W-:-:S00]  /*5880*/  BRA `(.L_x_86) ;  /* 0xfffffffc00fc7947 */ /* 0x000fc0000383ffff */
[----:B------:R-:W-:-:S00]  /*5890*/  NOP ;  /* 0x0000000000007918 */ /* 0x000fc00000000000 */
        /* <DEDUP_REMOVED lines=14> */
.L_x_87:


//--------------------- .nv.global.init           --------------------------
	.section	.nv.global.init,"aw",@progbits
.nv.global.init:
	.type		$str$22,@object
	.size		$str$22,($str$23 - $str$22)
$str$22:
        /*0000*/ 	.byte	0x6b, 0x5f, 0x74, 0x69, 0x6c, 0x65, 0x5f, 0x63, 0x6f, 0x75, 0x6e, 0x74, 0x20, 0x3e, 0x3d, 0x20
        /*0010*/ 	.byte	0x31, 0x00
	.type		$str$23,@object
	.size		$str$23,(__unnamed_1 - $str$23)
$str$23:
        /*0012*/ 	.byte	0x2f, 0x74, 0x6d, 0x70, 0x2f, 0x63, 0x75, 0x74, 0x6c, 0x61, 0x73, 0x73, 0x5f, 0x73, 0x77, 0x65
        /*0022*/ 	.byte	0x65, 0x70, 0x5f, 0x73, 0x72, 0x63, 0x2f, 0x69, 0x6e, 0x63, 0x6c, 0x75, 0x64, 0x65, 0x2f, 0x63
        /*0032*/ 	.byte	0x75, 0x74, 0x6c, 0x61, 0x73, 0x73, 0x2f, 0x67, 0x65, 0x6d, 0x6d, 0x2f, 0x63, 0x6f, 0x6c, 0x6c
        /*0042*/ 	.byte	0x65, 0x63, 0x74, 0x69, 0x76, 0x65, 0x2f, 0x73, 0x6d, 0x39, 0x30, 0x5f, 0x6d, 0x6d, 0x61, 0x5f
        /*0052*/ 	.byte	0x74, 0x6d, 0x61, 0x5f, 0x67, 0x6d, 0x6d, 0x61, 0x5f, 0x73, 0x73, 0x5f, 0x77, 0x61, 0x72, 0x70
        /*0062*/ 	.byte	0x73, 0x70, 0x65, 0x63, 0x69, 0x61, 0x6c, 0x69, 0x7a, 0x65, 0x64, 0x2e, 0x68, 0x70, 0x70, 0x00
	.type		__unnamed_1,@object
	.size		__unnamed_1,(.L_0 - __unnamed_1)
__unnamed_1:
        /*0072*/ 	.byte	0x76, 0x6f, 0x69, 0x64, 0x20, 0x63, 0x75, 0x74, 0x6c, 0x61, 0x73, 0x73, 0x3a, 0x3a, 0x67, 0x65
        /* <DEDUP_REMOVED lines=172> */
        /*0b42*/ 	.byte	0x74, 0x79, 0x5d, 0x00
.L_0:


//--------------------- .nv.shared._ZN7cutlass13device_kernelINS_4gemm6kernel13GemmUniversalIN4cute5tupleIJiiiiEEENS1_10collective13CollectiveMmaINS1_34MainloopSm90TmaGmmaWarpSpecializedILi6ENS5_IJNS4_1CILi2EEENSA_ILi1EEESC_EEENS1_35KernelTmaWarpSpecializedCooperativeEEENS5_IJNSA_ILi512EEENSA_ILi8EEENSA_ILi64EEEEEEaNS5_IJlSC_lEEEaSK_NS4_8TiledMMAINS4_8MMA_AtomIJNS4_4SM904GMMA25MMA_64x8x32_S32S8S8_SS_TNEEEENS4_6LayoutISD_NS5_IJSC_NSA_ILi0EEESS_EEEEENS5_IJNS4_10UnderscoreESV_SV_EEEEENS4_13SM90_TMA_LOADENS4_14ComposedLayoutINS4_7SwizzleILi2ELi4ELi3EEENS4_18smem_ptr_flag_bitsILi8EEENSR_INS5_IJSH_SI_EEENS5_IJSI_SC_EEEEEEEvNS4_8identityENS4_23SM90_TMA_LOAD_MULTICASTES17_vS18_EENS_8epilogue10collective6detail29Sm90TmaWarpSpecializedAdapterINS1C_15DefaultEpilogueIaSK_SK_NS1B_6thread17LinearCombinationIaLi1EiiLNS1G_9ScaleType4KindE0ELNS_15FloatRoundStyleE2EaEENS1_15EpilogueDefaultEEEEEvvEEEEvNT_6ParamsE --------------------------
	.section	.nv.shared._ZN7cutlass13device_kernelINS_4gemm6kernel13GemmUniversalIN4cute5tupleIJiiiiEEENS1_10collective13CollectiveMmaINS1_34MainloopSm90TmaGmmaWarpSpecializedILi6ENS5_IJNS4_1CILi2EEENSA_ILi1EEESC_EEENS1_35KernelTmaWarpSpecializedCooperativeEEENS5_IJNSA_ILi512EEENSA_ILi8EEENSA_ILi64EEEEEEaNS5_IJlSC_lEEEaSK_NS4_8TiledMMAINS4_8MMA_AtomIJNS4_4SM904GMMA25MMA_64x8x32_S32S8S8_SS_TNEEEENS4_6LayoutISD_NS5_IJSC_NSA_ILi0EEESS_EEEEENS5_IJNS4_10UnderscoreESV_SV_EEEEENS4_13SM90_TMA_LOADENS4_14ComposedLayoutINS4_7SwizzleILi2ELi4ELi3EEENS4_18smem_ptr_flag_bitsILi8EEENSR_INS5_IJSH_SI_EEENS5_IJSI_SC_EEEEEEEvNS4_8identityENS4_23SM90_TMA_LOAD_MULTICASTES17_vS18_EENS_8epilogue10collective6detail29Sm90TmaWarpSpecializedAdapterINS1C_15DefaultEpilogueIaSK_SK_NS1B_6thread17LinearCombinationIaLi1EiiLNS1G_9ScaleType4KindE0ELNS_15FloatRoundStyleE2EaEENS1_15EpilogueDefaultEEEEEvvEEEEvNT_6ParamsE,"aw",@nobits
	.sectionflags	@""
	.align	16
	.zero		1024


//--------------------- .nv.shared.reserved.0     --------------------------
	.section	.nv.shared.reserved.0,"aw",@nobits
	.weak		__nv_reservedSMEM_offset_0_alias
	.size		__nv_reservedSMEM_offset_0_alias, 0, 0
	.other		__nv_reservedSMEM_offset_0_alias,@"STO_CUDA_RESERVED_SHARED STV_DEFAULT"
__nv_reservedSMEM_offset_0_alias:
	.zero		0


//--------------------- .nv.global                --------------------------
	.section	.nv.global,"aw",@nobits
.nv.global:
	.type		_ZN39_INTERNAL_9d684891_4_k_cu_d7023443_97854cute1_E,@object
	.size		_ZN39_INTERNAL_9d684891_4_k_cu_d7023443_97854cute1_E,(_ZN39_INTERNAL_9d684891_4_k_cu_d7023443_97854cuda3std3__45__cpo6cbeginE - _ZN39_INTERNAL_9d684891_4_k_cu_d7023443_97854cute1_E)
_ZN39_INTERNAL_9d684891_4_k_cu_d7023443_97854cute1_E:
	.zero		1
	.type		_ZN39_INTERNAL_9d684891_4_k_cu_d7023443_97854cuda3std3__45__cpo6cbeginE,@object
	.size		_ZN39_INTERNAL_9d684891_4_k_cu_d7023443_97854cuda3std3__45__cpo6cbeginE,(_ZN39_INTERNAL_9d684891_4_k_cu_d7023443_97854cuda3std3__48in_placeE - _ZN39_INTERNAL_9d684891_4_k_cu_d7023443_97854cuda3std3__45__cpo6cbeginE)
_ZN39_INTERNAL_9d684891_4_k_cu_d7023443_97854cuda3std3__45__cpo6cbeginE:
	.zero		1
	.type		_ZN39_INTERNAL_9d684891_4_k_cu_d7023443_97854cuda3std3__48in_placeE,@object
	.size		_ZN39_INTERNAL_9d684891_4_k_cu_d7023443_97854cuda3std3__48in_placeE,(_ZN39_INTERNAL_9d684891_4_k_cu_d7023443_97854cuda3std6ranges3__45__cpo9iter_moveE - _ZN39_INTERNAL_9d684891_4_k_cu_d7023443_97854cuda3std3__48in_placeE)
_ZN39_INTERNAL_9d684891_4_k_cu_d7023443_97854cuda3std3__48in_placeE:
	.zero		1
	.type		_ZN39_INTERNAL_9d684891_4_k_cu_d7023443_97854cuda3std6ranges3__45__cpo9iter_moveE,@object
	.size		_ZN39_INTERNAL_9d684891_4_k_cu_d7023443_97854cuda3std6ranges3__45__cpo9iter_moveE,(_ZN39_INTERNAL_9d684891_4_k_cu_d7023443_97854cuda3std3__45__cpo5beginE - _ZN39_INTERNAL_9d684891_4_k_cu_d7023443_97854cuda3std6ranges3__45__cpo9iter_moveE)
_ZN39_INTERNAL_9d684891_4_k_cu_d7023443_97854cuda3std6ranges3__45__cpo9iter_moveE:
	.zero		1
	.type		_ZN39_INTERNAL_9d684891_4_k_cu_d7023443_97854cuda3std3__45__cpo5beginE,@object
	.size		_ZN39_INTERNAL_9d684891_4_k_cu_d7023443_97854cuda3std3__45__cpo5beginE,(_ZN39_INTERNAL_9d684891_4_k_cu_d7023443_97854cuda3std3__441_GLOBAL__N__9d684891_4_k_cu_d7023443_97856ignoreE - _ZN39_INTERNAL_9d684891_4_k_cu_d7023443_97854cuda3std3__45__cpo5beginE)
_ZN39_INTERNAL_9d684891_4_k_cu_d7023443_97854cuda3std3__45__cpo5beginE:
	.zero		1
	.type		_ZN39_INTERNAL_9d684891_4_k_cu_d7023443_97854cuda3std3__441_GLOBAL__N__9d684891_4_k_cu_d7023443_97856ignoreE,@object
	.size		_ZN39_INTERNAL_9d684891_4_k_cu_d7023443_97854cuda3std3__441_GLOBAL__N__9d684891_4_k_cu_d7023443_97856ignoreE,(_ZN39_INTERNAL_9d684891_4_k_cu_d7023443_97854cute7productE - _ZN39_INTERNAL_9d684891_4_k_cu_d7023443_97854cuda3std3__441_GLOBAL__N__9d684891_4_k_cu_d7023443_97856ignoreE)
_ZN39_INTERNAL_9d684891_4_k_cu_d7023443_97854cuda3std3__441_GLOBAL__N__9d684891_4_k_cu_d7023443_97856ignoreE:
	.zero		1
	.type		_ZN39_INTERNAL_9d684891_4_k_cu_d7023443_97854cute7productE,@object
	.size		_ZN39_INTERNAL_9d684891_4_k_cu_d7023443_97854cute7productE,(_ZN39_INTERNAL_9d684891_4_k_cu_d7023443_97854cuda3std3__45__cpo3endE - _ZN39_INTERNAL_9d684891_4_k_cu_d7023443_97854cute7productE)
_ZN39_INTERNAL_9d684891_4_k_cu_d7023443_97854cute7productE:
	.zero		1
	.type		_ZN39_INTERNAL_9d684891_4_k_cu_d7023443_97854cuda3std3__45__cpo3endE,@object
	.size		_ZN39_INTERNAL_9d684891_4_k_cu_d7023443_97854cuda3std3__45__cpo3endE,(_ZN39_INTERNAL_9d684891_4_k_cu_d7023443_97854cuda3std3__419piecewise_constructE - _ZN39_INTERNAL_9d684891_4_k_cu_d7023443_97854cuda3std3__45__cpo3endE)
_ZN39_INTERNAL_9d684891_4_k_cu_d7023443_97854cuda3std3__45__cpo3endE:
	.zero		1
	.type		_ZN39_INTERNAL_9d684891_4_k_cu_d7023443_97854cuda3std3__419piecewise_constructE,@object
	.size		_ZN39_INTERNAL_9d684891_4_k_cu_d7023443_97854cuda3std3__419piecewise_constructE,(_ZN39_INTERNAL_9d684891_4_k_cu_d7023443_97854cuda3std3__45__cpo4cendE - _ZN39_INTERNAL_9d684891_4_k_cu_d7023443_97854cuda3std3__419piecewise_constructE)
_ZN39_INTERNAL_9d684891_4_k_cu_d7023443_97854cuda3std3__419piecewise_constructE:
	.zero		1
	.type		_ZN39_INTERNAL_9d684891_4_k_cu_d7023443_97854cuda3std3__45__cpo4cendE,@object
	.size		_ZN39_INTERNAL_9d684891_4_k_cu_d7023443_97854cuda3std3__45__cpo4cendE,(_ZN39_INTERNAL_9d684891_4_k_cu_d7023443_97854cuda3std6ranges3__45__cpo4swapE - _ZN39_INTERNAL_9d684891_4_k_cu_d7023443_97854cuda3std3__45__cpo4cendE)
_ZN39_INTERNAL_9d684891_4_k_cu_d7023443_97854cuda3std3__45__cpo4cendE:
	.zero		1
	.type		_ZN39_INTERNAL_9d684891_4_k_cu_d7023443_97854cuda3std6ranges3__45__cpo4swapE,@object
	.size		_ZN39_INTERNAL_9d684891_4_k_cu_d7023443_97854cuda3std6ranges3__45__cpo4swapE,(.L_8 - _ZN39_INTERNAL_9d684891_4_k_cu_d7023443_97854cuda3std6ranges3__45__cpo4swapE)
_ZN39_INTERNAL_9d684891_4_k_cu_d7023443_97854cuda3std6ranges3__45__cpo4swapE:
	.zero		1
.L_8:


//--------------------- .nv.constant0._ZN7cutlass13device_kernelINS_4gemm6kernel13GemmUniversalIN4cute5tupleIJiiiiEEENS1_10collective13CollectiveMmaINS1_34MainloopSm90TmaGmmaWarpSpecializedILi6ENS5_IJNS4_1CILi2EEENSA_ILi1EEESC_EEENS1_35KernelTmaWarpSpecializedCooperativeEEENS5_IJNSA_ILi512EEENSA_ILi8EEENSA_ILi64EEEEEEaNS5_IJlSC_lEEEaSK_NS4_8TiledMMAINS4_8MMA_AtomIJNS4_4SM904GMMA25MMA_64x8x32_S32S8S8_SS_TNEEEENS4_6LayoutISD_NS5_IJSC_NSA_ILi0EEESS_EEEEENS5_IJNS4_10UnderscoreESV_SV_EEEEENS4_13SM90_TMA_LOADENS4_14ComposedLayoutINS4_7SwizzleILi2ELi4ELi3EEENS4_18smem_ptr_flag_bitsILi8EEENSR_INS5_IJSH_SI_EEENS5_IJSI_SC_EEEEEEEvNS4_8identityENS4_23SM90_TMA_LOAD_MULTICASTES17_vS18_EENS_8epilogue10collective6detail29Sm90TmaWarpSpecializedAdapterINS1C_15DefaultEpilogueIaSK_SK_NS1B_6thread17LinearCombinationIaLi1EiiLNS1G_9ScaleType4KindE0ELNS_15FloatRoundStyleE2EaEENS1_15EpilogueDefaultEEEEEvvEEEEvNT_6ParamsE --------------------------
	.section	.nv.constant0._ZN7cutlass13device_kernelINS_4gemm6kernel13GemmUniversalIN4cute5tupleIJiiiiEEENS1_10collective13CollectiveMmaINS1_34MainloopSm90TmaGmmaWarpSpecializedILi6ENS5_IJNS4_1CILi2EEENSA_ILi1EEESC_EEENS1_35KernelTmaWarpSpecializedCooperativeEEENS5_IJNSA_ILi512EEENSA_ILi8EEENSA_ILi64EEEEEEaNS5_IJlSC_lEEEaSK_NS4_8TiledMMAINS4_8MMA_AtomIJNS4_4SM904GMMA25MMA_64x8x32_S32S8S8_SS_TNEEEENS4_6LayoutISD_NS5_IJSC_NSA_ILi0EEESS_EEEEENS5_IJNS4_10UnderscoreESV_SV_EEEEENS4_13SM90_TMA_LOADENS4_14ComposedLayoutINS4_7SwizzleILi2ELi4ELi3EEENS4_18smem_ptr_flag_bitsILi8EEENSR_INS5_IJSH_SI_EEENS5_IJSI_SC_EEEEEEEvNS4_8identityENS4_23SM90_TMA_LOAD_MULTICASTES17_vS18_EENS_8epilogue10collective6detail29Sm90TmaWarpSpecializedAdapterINS1C_15DefaultEpilogueIaSK_SK_NS1B_6thread17LinearCombinationIaLi1EiiLNS1G_9ScaleType4KindE0ELNS_15FloatRoundStyleE2EaEENS1_15EpilogueDefaultEEEEEvvEEEEvNT_6ParamsE,"a",@progbits
	.sectionflags	@""
	.align	4
.nv.constant0._ZN7cutlass13device_kernelINS_4gemm6kernel13GemmUniversalIN4cute5tupleIJiiiiEEENS1_10collective13CollectiveMmaINS1_34MainloopSm90TmaGmmaWarpSpecializedILi6ENS5_IJNS4_1CILi2EEENSA_ILi1EEESC_EEENS1_35KernelTmaWarpSpecializedCooperativeEEENS5_IJNSA_ILi512EEENSA_ILi8EEENSA_ILi64EEEEEEaNS5_IJlSC_lEEEaSK_NS4_8TiledMMAINS4_8MMA_AtomIJNS4_4SM904GMMA25MMA_64x8x32_S32S8S8_SS_TNEEEENS4_6LayoutISD_NS5_IJSC_NSA_ILi0EEESS_EEEEENS5_IJNS4_10UnderscoreESV_SV_EEEEENS4_13SM90_TMA_LOADENS4_14ComposedLayoutINS4_7SwizzleILi2ELi4ELi3EEENS4_18smem_ptr_flag_bitsILi8EEENSR_INS5_IJSH_SI_EEENS5_IJSI_SC_EEEEEEEvNS4_8identityENS4_23SM90_TMA_LOAD_MULTICASTES17_vS18_EENS_8epilogue10collective6detail29Sm90TmaWarpSpecializedAdapterINS1C_15DefaultEpilogueIaSK_SK_NS1B_6thread17LinearCombinationIaLi1EiiLNS1G_9ScaleType4KindE0ELNS_15FloatRoundStyleE2EaEENS1_15EpilogueDefaultEEEEEvvEEEEvNT_6ParamsE:
	.zero		1664


//--------------------- SYMBOLS --------------------------

	.type		.nv.reservedSmem.offset0,@object
	.size		.nv.reservedSmem.offset0,0x4
	.type		__assertfail,@function
